//
// Generated by NVIDIA NVVM Compiler
//
// Compiler Build ID: CL-36424714
// Cuda compilation tools, release 13.0, V13.0.88
// Based on NVVM 20.0.0
//

.version 9.0
.target sm_100
.address_size 64

	// .globl	_Z13integral_funciPdS_S_S_d
.func  (.param .align 16 .b8 func_retval0[16]) __internal_trig_reduction_slowpathd
(
	.param .b64 __internal_trig_reduction_slowpathd_param_0
)
;
.global .align 8 .b8 __cudart_i2opi_d[144] = {8, 93, 141, 31, 177, 95, 251, 107, 234, 146, 82, 138, 247, 57, 7, 61, 123, 241, 229, 235, 199, 186, 39, 117, 45, 234, 95, 158, 102, 63, 70, 79, 183, 9, 203, 39, 207, 126, 54, 109, 31, 109, 10, 90, 139, 17, 47, 239, 15, 152, 5, 222, 255, 151, 248, 31, 59, 40, 249, 189, 139, 95, 132, 156, 244, 57, 83, 131, 57, 214, 145, 57, 65, 126, 95, 180, 38, 112, 156, 233, 132, 68, 187, 46, 245, 53, 130, 232, 62, 167, 41, 177, 28, 235, 29, 254, 28, 146, 209, 9, 234, 46, 73, 6, 224, 210, 77, 66, 58, 110, 36, 183, 97, 197, 187, 222, 171, 99, 81, 254, 65, 144, 67, 60, 153, 149, 98, 219, 192, 221, 52, 245, 209, 87, 39, 252, 41, 21, 68, 78, 110, 131, 249, 162};
.global .align 16 .b8 __cudart_sin_cos_coeffs[128] = {70, 210, 176, 44, 241, 229, 90, 190, 146, 227, 172, 105, 227, 29, 199, 62, 161, 98, 219, 25, 160, 1, 42, 191, 24, 8, 17, 17, 17, 17, 129, 63, 84, 85, 85, 85, 85, 85, 197, 191, 0, 0, 0, 0, 0, 0, 0, 0, 0, 0, 0, 0, 0, 0, 0, 0, 100, 129, 253, 32, 131, 255, 168, 189, 40, 133, 239, 193, 167, 238, 33, 62, 217, 230, 6, 142, 79, 126, 146, 190, 233, 188, 221, 25, 160, 1, 250, 62, 71, 93, 193, 22, 108, 193, 86, 191, 81, 85, 85, 85, 85, 85, 165, 63, 0, 0, 0, 0, 0, 0, 224, 191, 0, 0, 0, 0, 0, 0, 240, 63};

.visible .entry _Z13integral_funciPdS_S_S_d(
	.param .u32 _Z13integral_funciPdS_S_S_d_param_0,
	.param .u64 .ptr .align 1 _Z13integral_funciPdS_S_S_d_param_1,
	.param .u64 .ptr .align 1 _Z13integral_funciPdS_S_S_d_param_2,
	.param .u64 .ptr .align 1 _Z13integral_funciPdS_S_S_d_param_3,
	.param .u64 .ptr .align 1 _Z13integral_funciPdS_S_S_d_param_4,
	.param .f64 _Z13integral_funciPdS_S_S_d_param_5
)
{
	.reg .pred 	%p<18>;
	.reg .b32 	%r<37>;
	.reg .b64 	%rd<38>;
	.reg .b64 	%fd<73>;

	ld.param.u32 	%r18, [_Z13integral_funciPdS_S_S_d_param_0];
	ld.param.u64 	%rd8, [_Z13integral_funciPdS_S_S_d_param_1];
	ld.param.u64 	%rd9, [_Z13integral_funciPdS_S_S_d_param_2];
	ld.param.u64 	%rd10, [_Z13integral_funciPdS_S_S_d_param_3];
	ld.param.u64 	%rd11, [_Z13integral_funciPdS_S_S_d_param_4];
	ld.param.f64 	%fd14, [_Z13integral_funciPdS_S_S_d_param_5];
	cvta.to.global.u64 	%rd1, %rd10;
	cvta.to.global.u64 	%rd2, %rd11;
	cvta.to.global.u64 	%rd3, %rd9;
	mov.u32 	%r19, %ctaid.x;
	mov.u32 	%r20, %ntid.x;
	mov.u32 	%r21, %tid.x;
	mad.lo.s32 	%r1, %r19, %r20, %r21;
	setp.ge.s32 	%p1, %r1, %r18;
	@%p1 bra 	$L__BB0_7;
	cvta.to.global.u64 	%rd12, %rd8;
	mul.wide.s32 	%rd13, %r1, 8;
	add.s64 	%rd14, %rd12, %rd13;
	ld.global.f64 	%fd1, [%rd14];
	abs.f64 	%fd2, %fd1;
	setp.neu.f64 	%p2, %fd2, 0d7FF0000000000000;
	@%p2 bra 	$L__BB0_3;
	mov.f64 	%fd20, 0d0000000000000000;
	mul.rn.f64 	%fd69, %fd1, %fd20;
	mov.b32 	%r32, 1;
	bra.uni 	$L__BB0_6;
$L__BB0_3:
	mul.f64 	%fd15, %fd1, 0d3FE45F306DC9C883;
	cvt.rni.s32.f64 	%r31, %fd15;
	cvt.rn.f64.s32 	%fd16, %r31;
	fma.rn.f64 	%fd17, %fd16, 0dBFF921FB54442D18, %fd1;
	fma.rn.f64 	%fd18, %fd16, 0dBC91A62633145C00, %fd17;
	fma.rn.f64 	%fd69, %fd16, 0dB97B839A252049C0, %fd18;
	setp.ltu.f64 	%p3, %fd2, 0d41E0000000000000;
	@%p3 bra 	$L__BB0_5;
	{ // callseq 0, 0
	.param .b64 param0;
	st.param.f64 	[param0], %fd1;
	.param .align 16 .b8 retval0[16];
	call.uni (retval0), 
	__internal_trig_reduction_slowpathd, 
	(
	param0
	);
	ld.param.f64 	%fd69, [retval0];
	ld.param.b32 	%r31, [retval0+8];
	} // callseq 0
$L__BB0_5:
	add.s32 	%r32, %r31, 1;
$L__BB0_6:
	shl.b32 	%r24, %r32, 6;
	cvt.u64.u32 	%rd15, %r24;
	and.b64  	%rd16, %rd15, 64;
	mov.u64 	%rd17, __cudart_sin_cos_coeffs;
	add.s64 	%rd18, %rd17, %rd16;
	mul.rn.f64 	%fd21, %fd69, %fd69;
	and.b32  	%r25, %r32, 1;
	setp.eq.b32 	%p4, %r25, 1;
	selp.f64 	%fd22, 0dBDA8FF8320FD8164, 0d3DE5DB65F9785EBA, %p4;
	ld.global.nc.v2.f64 	{%fd23, %fd24}, [%rd18];
	fma.rn.f64 	%fd25, %fd22, %fd21, %fd23;
	fma.rn.f64 	%fd26, %fd25, %fd21, %fd24;
	ld.global.nc.v2.f64 	{%fd27, %fd28}, [%rd18+16];
	fma.rn.f64 	%fd29, %fd26, %fd21, %fd27;
	fma.rn.f64 	%fd30, %fd29, %fd21, %fd28;
	ld.global.nc.v2.f64 	{%fd31, %fd32}, [%rd18+32];
	fma.rn.f64 	%fd33, %fd30, %fd21, %fd31;
	fma.rn.f64 	%fd34, %fd33, %fd21, %fd32;
	fma.rn.f64 	%fd35, %fd34, %fd69, %fd69;
	fma.rn.f64 	%fd36, %fd34, %fd21, 0d3FF0000000000000;
	selp.f64 	%fd37, %fd36, %fd35, %p4;
	and.b32  	%r26, %r32, 2;
	setp.eq.s32 	%p5, %r26, 0;
	mov.f64 	%fd38, 0d0000000000000000;
	sub.f64 	%fd39, %fd38, %fd37;
	selp.f64 	%fd40, %fd37, %fd39, %p5;
	add.s64 	%rd20, %rd3, %rd13;
	st.global.f64 	[%rd20], %fd40;
$L__BB0_7:
	setp.ge.s32 	%p6, %r1, %r18;
	bar.sync 	0;
	setp.eq.s32 	%p7, %r1, 0;
	or.pred  	%p8, %p6, %p7;
	@%p8 bra 	$L__BB0_9;
	mul.wide.s32 	%rd21, %r1, 8;
	add.s64 	%rd22, %rd3, %rd21;
	ld.global.f64 	%fd54, [%rd22];
	ld.global.f64 	%fd55, [%rd22+-8];
	add.f64 	%fd56, %fd54, %fd55;
	mul.f64 	%fd57, %fd56, 0d3FE0000000000000;
	mul.f64 	%fd58, %fd14, %fd57;
	add.s64 	%rd23, %rd2, %rd21;
	st.global.f64 	[%rd23], %fd58;
	bra.uni 	$L__BB0_11;
$L__BB0_9:
	setp.ne.s32 	%p9, %r1, 0;
	@%p9 bra 	$L__BB0_11;
	ld.global.f64 	%fd41, [%rd3];
	mov.f64 	%fd42, 0d0000000000000000;
	mul.rn.f64 	%fd43, %fd42, %fd42;
	fma.rn.f64 	%fd44, %fd43, 0dBDA8FF8320FD8164, 0d3E21EEA7C1EF8528;
	fma.rn.f64 	%fd45, %fd44, %fd43, 0dBE927E4F8E06E6D9;
	fma.rn.f64 	%fd46, %fd45, %fd43, 0d3EFA01A019DDBCE9;
	fma.rn.f64 	%fd47, %fd46, %fd43, 0dBF56C16C16C15D47;
	fma.rn.f64 	%fd48, %fd47, %fd43, 0d3FA5555555555551;
	fma.rn.f64 	%fd49, %fd48, %fd43, 0dBFE0000000000000;
	fma.rn.f64 	%fd50, %fd49, %fd43, 0d3FF0000000000000;
	add.f64 	%fd51, %fd50, %fd41;
	mul.f64 	%fd52, %fd51, 0d3FE0000000000000;
	mul.f64 	%fd53, %fd14, %fd52;
	st.global.f64 	[%rd2], %fd53;
$L__BB0_11:
	setp.ge.s32 	%p10, %r1, %r18;
	bar.sync 	0;
	@%p10 bra 	$L__BB0_13;
	mul.wide.s32 	%rd24, %r1, 8;
	add.s64 	%rd25, %rd2, %rd24;
	ld.global.f64 	%fd59, [%rd25];
	add.s64 	%rd26, %rd1, %rd24;
	st.global.f64 	[%rd26], %fd59;
$L__BB0_13:
	setp.ge.s32 	%p11, %r1, %r18;
	bar.sync 	0;
	setp.lt.s32 	%p12, %r1, 1;
	or.pred  	%p13, %p11, %p12;
	@%p13 bra 	$L__BB0_20;
	mul.wide.u32 	%rd27, %r1, 8;
	add.s64 	%rd4, %rd1, %rd27;
	ld.global.f64 	%fd71, [%rd4];
	and.b32  	%r7, %r1, 3;
	setp.eq.s32 	%p14, %r7, 0;
	mov.u32 	%r35, %r1;
	@%p14 bra 	$L__BB0_17;
	add.s32 	%r34, %r1, -1;
	neg.s32 	%r33, %r7;
$L__BB0_16:
	.pragma "nounroll";
	mov.u32 	%r35, %r34;
	mul.wide.u32 	%rd28, %r35, 8;
	add.s64 	%rd29, %rd2, %rd28;
	ld.global.f64 	%fd60, [%rd29];
	add.f64 	%fd71, %fd71, %fd60;
	st.global.f64 	[%rd4], %fd71;
	add.s32 	%r34, %r35, -1;
	add.s32 	%r33, %r33, 1;
	setp.ne.s32 	%p15, %r33, 0;
	@%p15 bra 	$L__BB0_16;
$L__BB0_17:
	setp.lt.u32 	%p16, %r1, 4;
	@%p16 bra 	$L__BB0_20;
	add.s32 	%r36, %r35, 4;
	add.s32 	%r27, %r35, -1;
	mul.wide.u32 	%rd30, %r27, 8;
	add.s64 	%rd37, %rd2, %rd30;
$L__BB0_19:
	ld.global.f64 	%fd61, [%rd37];
	add.f64 	%fd62, %fd71, %fd61;
	st.global.f64 	[%rd4], %fd62;
	add.s32 	%r28, %r36, -6;
	mul.wide.u32 	%rd31, %r28, 8;
	add.s64 	%rd32, %rd2, %rd31;
	ld.global.f64 	%fd63, [%rd32];
	add.f64 	%fd64, %fd62, %fd63;
	st.global.f64 	[%rd4], %fd64;
	add.s32 	%r29, %r36, -7;
	mul.wide.u32 	%rd33, %r29, 8;
	add.s64 	%rd34, %rd2, %rd33;
	ld.global.f64 	%fd65, [%rd34];
	add.f64 	%fd66, %fd64, %fd65;
	st.global.f64 	[%rd4], %fd66;
	add.s32 	%r30, %r36, -8;
	mul.wide.u32 	%rd35, %r30, 8;
	add.s64 	%rd36, %rd2, %rd35;
	ld.global.f64 	%fd67, [%rd36];
	add.f64 	%fd71, %fd66, %fd67;
	st.global.f64 	[%rd4], %fd71;
	add.s32 	%r36, %r36, -4;
	add.s64 	%rd37, %rd37, -32;
	setp.gt.s32 	%p17, %r36, 4;
	@%p17 bra 	$L__BB0_19;
$L__BB0_20:
	ret;

}
.func  (.param .align 16 .b8 func_retval0[16]) __internal_trig_reduction_slowpathd(
	.param .b64 __internal_trig_reduction_slowpathd_param_0
)
{
	.local .align 8 .b8 	__local_depot1[40];
	.reg .b64 	%SP;
	.reg .b64 	%SPL;
	.reg .pred 	%p<10>;
	.reg .b32 	%r<47>;
	.reg .b64 	%rd<74>;
	.reg .b64 	%fd<5>;

	mov.u64 	%SPL, __local_depot1;
	ld.param.f64 	%fd4, [__internal_trig_reduction_slowpathd_param_0];
	add.u64 	%rd1, %SPL, 0;
	{
	.reg .b32 %temp; 
	mov.b64 	{%temp, %r1}, %fd4;
	}
	shr.u32 	%r2, %r1, 20;
	and.b32  	%r3, %r2, 2047;
	setp.eq.s32 	%p1, %r3, 2047;
	mov.b32 	%r46, 0;
	@%p1 bra 	$L__BB1_9;
	add.s32 	%r20, %r3, -1024;
	mov.b64 	%rd20, %fd4;
	shl.b64 	%rd2, %rd20, 11;
	shr.u32 	%r4, %r20, 6;
	sub.s32 	%r45, 15, %r4;
	sub.s32 	%r21, 19, %r4;
	setp.lt.u32 	%p2, %r20, 128;
	selp.b32 	%r6, 18, %r21, %p2;
	setp.ge.s32 	%p3, %r45, %r6;
	mov.b64 	%rd70, 0;
	@%p3 bra 	$L__BB1_4;
	add.s32 	%r23, %r6, %r4;
	neg.s32 	%r43, %r23;
	or.b64  	%rd3, %rd2, -9223372036854775808;
	mov.b64 	%rd70, 0;
	mov.b32 	%r42, 0;
	mov.u64 	%rd25, __cudart_i2opi_d;
	mov.u32 	%r44, %r45;
$L__BB1_3:
	.pragma "nounroll";
	mul.wide.s32 	%rd22, %r42, 8;
	add.s64 	%rd23, %rd1, %rd22;
	mul.wide.s32 	%rd24, %r44, 8;
	add.s64 	%rd26, %rd25, %rd24;
	ld.global.nc.u64 	%rd27, [%rd26];
	{
	.reg .u32 %r0, %r1, %r2, %r3, %alo, %ahi, %blo, %bhi, %clo, %chi;
	mov.b64 	{%alo,%ahi}, %rd27;
	mov.b64 	{%blo,%bhi}, %rd3;
	mov.b64 	{%clo,%chi}, %rd70;
	mad.lo.cc.u32 	%r0, %alo, %blo, %clo;
	madc.hi.cc.u32 	%r1, %alo, %blo, %chi;
	madc.hi.u32 	%r2, %alo, %bhi, 0;
	mad.lo.cc.u32 	%r1, %alo, %bhi, %r1;
	madc.hi.cc.u32 	%r2, %ahi, %blo, %r2;
	madc.hi.u32 	%r3, %ahi, %bhi, 0;
	mad.lo.cc.u32 	%r1, %ahi, %blo, %r1;
	madc.lo.cc.u32 	%r2, %ahi, %bhi, %r2;
	addc.u32 	%r3, %r3, 0;
	mov.b64 	%rd28, {%r0,%r1};
	mov.b64 	%rd70, {%r2,%r3};
	}
	st.local.u64 	[%rd23], %rd28;
	add.s32 	%r44, %r44, 1;
	add.s32 	%r43, %r43, 1;
	add.s32 	%r42, %r42, 1;
	setp.ne.s32 	%p4, %r43, -15;
	mov.u32 	%r45, %r6;
	@%p4 bra 	$L__BB1_3;
$L__BB1_4:
	cvt.s64.s32 	%rd29, %r45;
	cvt.u64.u32 	%rd30, %r4;
	add.s64 	%rd31, %rd30, %rd29;
	shl.b64 	%rd32, %rd31, 3;
	add.s64 	%rd33, %rd1, %rd32;
	st.local.u64 	[%rd33+-120], %rd70;
	and.b32  	%r15, %r2, 63;
	ld.local.u64 	%rd72, [%rd1+16];
	ld.local.u64 	%rd71, [%rd1+24];
	setp.eq.s32 	%p5, %r15, 0;
	@%p5 bra 	$L__BB1_6;
	shl.b64 	%rd34, %rd71, %r15;
	shr.u64 	%rd35, %rd72, 1;
	xor.b32  	%r24, %r15, 63;
	shr.u64 	%rd36, %rd35, %r24;
	or.b64  	%rd71, %rd34, %rd36;
	ld.local.u64 	%rd37, [%rd1+8];
	shl.b64 	%rd38, %rd72, %r15;
	shr.u64 	%rd39, %rd37, 1;
	shr.u64 	%rd40, %rd39, %r24;
	or.b64  	%rd72, %rd38, %rd40;
$L__BB1_6:
	and.b32  	%r25, %r1, -2147483648;
	shr.u64 	%rd41, %rd71, 62;
	cvt.u32.u64 	%r26, %rd41;
	mov.b64 	{%r27, %r28}, %rd71;
	mov.b64 	{%r29, %r30}, %rd72;
	shf.l.wrap.b32 	%r31, %r30, %r27, 2;
	shf.l.wrap.b32 	%r32, %r27, %r28, 2;
	mov.b64 	%rd42, {%r31, %r32};
	shl.b64 	%rd43, %rd72, 2;
	shr.u64 	%rd44, %rd42, 63;
	cvt.u32.u64 	%r33, %rd44;
	add.s32 	%r34, %r33, %r26;
	setp.eq.s32 	%p6, %r25, 0;
	neg.s32 	%r35, %r34;
	selp.b32 	%r46, %r34, %r35, %p6;
	setp.gt.s64 	%p7, %rd42, -1;
	mov.b64 	%rd45, 0;
	{
	.reg .u32 %r0, %r1, %r2, %r3, %a0, %a1, %a2, %a3, %b0, %b1, %b2, %b3;
	mov.b64 	{%a0,%a1}, %rd45;
	mov.b64 	{%a2,%a3}, %rd45;
	mov.b64 	{%b0,%b1}, %rd43;
	mov.b64 	{%b2,%b3}, %rd42;
	sub.cc.u32 	%r0, %a0, %b0;
	subc.cc.u32 	%r1, %a1, %b1;
	subc.cc.u32 	%r2, %a2, %b2;
	subc.u32 	%r3, %a3, %b3;
	mov.b64 	%rd46, {%r0,%r1};
	mov.b64 	%rd47, {%r2,%r3};
	}
	xor.b32  	%r36, %r25, -2147483648;
	selp.b64 	%rd73, %rd42, %rd47, %p7;
	selp.b64 	%rd14, %rd43, %rd46, %p7;
	selp.b32 	%r17, %r25, %r36, %p7;
	clz.b64 	%r37, %rd73;
	cvt.u64.u32 	%rd15, %r37;
	setp.eq.s32 	%p8, %r37, 0;
	@%p8 bra 	$L__BB1_8;
	cvt.u32.u64 	%r38, %rd15;
	and.b32  	%r39, %r38, 63;
	shl.b64 	%rd48, %rd73, %r39;
	shr.u64 	%rd49, %rd14, 1;
	not.b32 	%r40, %r38;
	and.b32  	%r41, %r40, 63;
	shr.u64 	%rd50, %rd49, %r41;
	or.b64  	%rd73, %rd48, %rd50;
$L__BB1_8:
	mov.b64 	%rd51, -3958705157555305931;
	{
	.reg .u32 %r0, %r1, %r2, %r3, %alo, %ahi, %blo, %bhi;
	mov.b64 	{%alo,%ahi}, %rd73;
	mov.b64 	{%blo,%bhi}, %rd51;
	mul.lo.u32 	%r0, %alo, %blo;
	mul.hi.u32 	%r1, %alo, %blo;
	mad.lo.cc.u32 	%r1, %alo, %bhi, %r1;
	madc.hi.u32 	%r2, %alo, %bhi, 0;
	mad.lo.cc.u32 	%r1, %ahi, %blo, %r1;
	madc.hi.cc.u32 	%r2, %ahi, %blo, %r2;
	madc.hi.u32 	%r3, %ahi, %bhi, 0;
	mad.lo.cc.u32 	%r2, %ahi, %bhi, %r2;
	addc.u32 	%r3, %r3, 0;
	mov.b64 	%rd52, {%r0,%r1};
	mov.b64 	%rd53, {%r2,%r3};
	}
	setp.gt.s64 	%p9, %rd53, 0;
	{
	.reg .u32 %r0, %r1, %r2, %r3, %a0, %a1, %a2, %a3, %b0, %b1, %b2, %b3;
	mov.b64 	{%a0,%a1}, %rd52;
	mov.b64 	{%a2,%a3}, %rd53;
	mov.b64 	{%b0,%b1}, %rd52;
	mov.b64 	{%b2,%b3}, %rd53;
	add.cc.u32 	%r0, %a0, %b0;
	addc.cc.u32 	%r1, %a1, %b1;
	addc.cc.u32 	%r2, %a2, %b2;
	addc.u32 	%r3, %a3, %b3;
	mov.b64 	%rd54, {%r0,%r1};
	mov.b64 	%rd55, {%r2,%r3};
	}
	selp.b64 	%rd56, %rd55, %rd53, %p9;
	selp.s64 	%rd57, -1, 0, %p9;
	sub.s64 	%rd58, %rd57, %rd15;
	cvt.u64.u32 	%rd59, %r17;
	shl.b64 	%rd60, %rd59, 32;
	add.s64 	%rd61, %rd56, 1;
	shr.u64 	%rd62, %rd61, 10;
	add.s64 	%rd63, %rd62, 1;
	shr.u64 	%rd64, %rd63, 1;
	shl.b64 	%rd65, %rd58, 52;
	add.s64 	%rd66, %rd65, %rd64;
	add.s64 	%rd67, %rd66, 4602678819172646912;
	or.b64  	%rd68, %rd67, %rd60;
	mov.b64 	%fd4, %rd68;
$L__BB1_9:
	st.param.f64 	[func_retval0], %fd4;
	st.param.b32 	[func_retval0+8], %r46;
	ret;

}


// ===== COMPILED SASS (sm_100) =====

	.target	sm_100

	.elftype	@"ET_EXEC"


//--------------------- .note.nv.tkinfo           --------------------------
	.section	.note.nv.tkinfo,"",@"SHT_NOTE"
	.sectionflags	@"SHF_NOTE_NV_TKINFO"
	.tkinfo
        /*0018*/ 	.word	0x00000002
        /*0030*/ 	.string	""
        /*0030*/ 	.string	"ptxas"
        /*0030*/ 	.string	"Cuda compilation tools, release 13.0, V13.0.88"
        /*0030*/ 	.string	"Build cuda_13.0.r13.0/compiler.36424714_0"
        /*0030*/ 	.string	"-arch sm_100 -m 64 "



//--------------------- .note.nv.cuinfo           --------------------------
	.section	.note.nv.cuinfo,"",@"SHT_NOTE"
	.sectionflags	@"SHF_NOTE_NV_CUINFO"
        /*0018*/ 	.short	0x0002
        /*001a*/ 	.short	0x0064
        /*001c*/ 	.short	0x0082
	.zero		2


//--------------------- .nv.info                  --------------------------
	.section	.nv.info,"",@"SHT_CUDA_INFO"
	.align	4


	//----- nvinfo : EIATTR_REGCOUNT
	.align		4
        /*0000*/ 	.byte	0x04, 0x2f
        /*0002*/ 	.short	(.L_3 - .L_2)
	.align		4
.L_2:
        /*0004*/ 	.word	index@(_Z13integral_funciPdS_S_S_d)
        /*0008*/ 	.word	0x0000001c


	//----- nvinfo : EIATTR_FRAME_SIZE
	.align		4
.L_3:
        /*000c*/ 	.byte	0x04, 0x11
        /*000e*/ 	.short	(.L_5 - .L_4)
	.align		4
.L_4:
        /*0010*/ 	.word	index@($_Z13integral_funciPdS_S_S_d$__internal_trig_reduction_slowpathd)
        /*0014*/ 	.word	0x00000028


	//----- nvinfo : EIATTR_FRAME_SIZE
	.align		4
.L_5:
        /*0018*/ 	.byte	0x04, 0x11
        /*001a*/ 	.short	(.L_7 - .L_6)
	.align		4
.L_6:
        /*001c*/ 	.word	index@(_Z13integral_funciPdS_S_S_d)
        /*0020*/ 	.word	0x00000028


	//----- nvinfo : EIATTR_MIN_STACK_SIZE
	.align		4
.L_7:
        /*0024*/ 	.byte	0x04, 0x12
        /*0026*/ 	.short	(.L_9 - .L_8)
	.align		4
.L_8:
        /*0028*/ 	.word	index@(_Z13integral_funciPdS_S_S_d)
        /*002c*/ 	.word	0x00000028
.L_9:


//--------------------- .nv.compat                --------------------------
	.section	.nv.compat,"",@"SHT_CUDA_COMPAT_INFO"
	.align	4
        /*0000*/ 	.byte	0x02, 0x09, 0x00, 0x00, 0x02, 0x02, 0x01, 0x00, 0x02, 0x05, 0x05, 0x00, 0x03, 0x07, 0x01, 0x01
        /*0010*/ 	.byte	0x02, 0x03, 0x00, 0x00, 0x02, 0x06, 0x01, 0x00, 0x04, 0x0b, 0x08, 0x00, 0x01, 0x00, 0x00, 0x00
        /*0020*/ 	.byte	0x00, 0x00, 0x00, 0x00


//--------------------- .nv.info._Z13integral_funciPdS_S_S_d --------------------------
	.section	.nv.info._Z13integral_funciPdS_S_S_d,"",@"SHT_CUDA_INFO"
	.sectionflags	@""
	.align	4


	//----- nvinfo : EIATTR_CUDA_API_VERSION
	.align		4
        /*0000*/ 	.byte	0x04, 0x37
        /*0002*/ 	.short	(.L_11 - .L_10)
.L_10:
        /*0004*/ 	.word	0x00000082


	//----- nvinfo : EIATTR_KPARAM_INFO
	.align		4
.L_11:
        /*0008*/ 	.byte	0x04, 0x17
        /*000a*/ 	.short	(.L_13 - .L_12)
.L_12:
        /*000c*/ 	.word	0x00000000
        /*0010*/ 	.short	0x0005
        /*0012*/ 	.short	0x0028
        /*0014*/ 	.byte	0x00, 0xf0, 0x21, 0x00


	//----- nvinfo : EIATTR_KPARAM_INFO
	.align		4
.L_13:
        /*0018*/ 	.byte	0x04, 0x17
        /*001a*/ 	.short	(.L_15 - .L_14)
.L_14:
        /*001c*/ 	.word	0x00000000
        /*0020*/ 	.short	0x0004
        /*0022*/ 	.short	0x0020
        /*0024*/ 	.byte	0x00, 0xf5, 0x21, 0x00


	//----- nvinfo : EIATTR_KPARAM_INFO
	.align		4
.L_15:
        /*0028*/ 	.byte	0x04, 0x17
        /*002a*/ 	.short	(.L_17 - .L_16)
.L_16:
        /*002c*/ 	.word	0x00000000
        /*0030*/ 	.short	0x0003
        /*0032*/ 	.short	0x0018
        /*0034*/ 	.byte	0x00, 0xf5, 0x21, 0x00


	//----- nvinfo : EIATTR_KPARAM_INFO
	.align		4
.L_17:
        /*0038*/ 	.byte	0x04, 0x17
        /*003a*/ 	.short	(.L_19 - .L_18)
.L_18:
        /*003c*/ 	.word	0x00000000
        /*0040*/ 	.short	0x0002
        /*0042*/ 	.short	0x0010
        /*0044*/ 	.byte	0x00, 0xf5, 0x21, 0x00


	//----- nvinfo : EIATTR_KPARAM_INFO
	.align		4
.L_19:
        /*0048*/ 	.byte	0x04, 0x17
        /*004a*/ 	.short	(.L_21 - .L_20)
.L_20:
        /*004c*/ 	.word	0x00000000
        /*0050*/ 	.short	0x0001
        /*0052*/ 	.short	0x0008
        /*0054*/ 	.byte	0x00, 0xf5, 0x21, 0x00


	//----- nvinfo : EIATTR_KPARAM_INFO
	.align		4
.L_21:
        /*0058*/ 	.byte	0x04, 0x17
        /*005a*/ 	.short	(.L_23 - .L_22)
.L_22:
        /*005c*/ 	.word	0x00000000
        /*0060*/ 	.short	0x0000
        /*0062*/ 	.short	0x0000
        /*0064*/ 	.byte	0x00, 0xf0, 0x11, 0x00


	//----- nvinfo : EIATTR_SPARSE_MMA_MASK
	.align		4
.L_23:
        /*0068*/ 	.byte	0x03, 0x50
        /*006a*/ 	.short	0x0000


	//----- nvinfo : EIATTR_MAXREG_COUNT
	.align		4
        /*006c*/ 	.byte	0x03, 0x1b
        /*006e*/ 	.short	0x00ff


	//----- nvinfo : EIATTR_NUM_BARRIERS
	.align		4
        /*0070*/ 	.byte	0x02, 0x4c
        /*0072*/ 	.byte	0x01
	.zero		1


	//----- nvinfo : EIATTR_MERCURY_ISA_VERSION
	.align		4
        /*0074*/ 	.byte	0x03, 0x5f
        /*0076*/ 	.short	0x0101


	//----- nvinfo : EIATTR_VRC_CTA_INIT_COUNT
	.align		4
        /*0078*/ 	.byte	0x02, 0x4a
	.zero		1
	.zero		1


	//----- nvinfo : EIATTR_EXIT_INSTR_OFFSETS
	.align		4
        /*007c*/ 	.byte	0x04, 0x1c
        /*007e*/ 	.short	(.L_25 - .L_24)


	//   ....[0]....
.L_24:
        /*0080*/ 	.word	0x00000890


	//   ....[1]....
        /*0084*/ 	.word	0x00000a20


	//   ....[2]....
        /*0088*/ 	.word	0x00000be0


	//----- nvinfo : EIATTR_CRS_STACK_SIZE
	.align		4
.L_25:
        /*008c*/ 	.byte	0x04, 0x1e
        /*008e*/ 	.short	(.L_27 - .L_26)
.L_26:
        /*0090*/ 	.word	0x00000000


	//----- nvinfo : EIATTR_CBANK_PARAM_SIZE
	.align		4
.L_27:
        /*0094*/ 	.byte	0x03, 0x19
        /*0096*/ 	.short	0x0030


	//----- nvinfo : EIATTR_PARAM_CBANK
	.align		4
        /*0098*/ 	.byte	0x04, 0x0a
        /*009a*/ 	.short	(.L_29 - .L_28)
	.align		4
.L_28:
        /*009c*/ 	.word	index@(.nv.constant0._Z13integral_funciPdS_S_S_d)
        /*00a0*/ 	.short	0x0380
        /*00a2*/ 	.short	0x0030


	//----- nvinfo : EIATTR_SW_WAR
	.align		4
.L_29:
        /*00a4*/ 	.byte	0x04, 0x36
        /*00a6*/ 	.short	(.L_31 - .L_30)
.L_30:
        /*00a8*/ 	.word	0x00000008
.L_31:


//--------------------- .nv.callgraph             --------------------------
	.section	.nv.callgraph,"",@"SHT_CUDA_CALLGRAPH"
	.align	4
	.sectionentsize	8
	.align		4
        /*0000*/ 	.word	0x00000000
	.align		4
        /*0004*/ 	.word	0xffffffff
	.align		4
        /*0008*/ 	.word	0x00000000
	.align		4
        /*000c*/ 	.word	0xfffffffe
	.align		4
        /*0010*/ 	.word	0x00000000
	.align		4
        /*0014*/ 	.word	0xfffffffd
	.align		4
        /*0018*/ 	.word	0x00000000
	.align		4
        /*001c*/ 	.word	0xfffffffc


//--------------------- .nv.constant4             --------------------------
	.section	.nv.constant4,"a",@progbits
	.align	8
	.align		8
.nv.constant4:
        /*0000*/ 	.dword	__cudart_i2opi_d
	.align		8
        /*0008*/ 	.dword	__cudart_sin_cos_coeffs


//--------------------- .text._Z13integral_funciPdS_S_S_d --------------------------
	.section	.text._Z13integral_funciPdS_S_S_d,"ax",@progbits
	.align	128
        .global         _Z13integral_funciPdS_S_S_d
        .type           _Z13integral_funciPdS_S_S_d,@function
        .size           _Z13integral_funciPdS_S_S_d,(.L_x_24 - _Z13integral_funciPdS_S_S_d)
        .other          _Z13integral_funciPdS_S_S_d,@"STO_CUDA_ENTRY STV_DEFAULT"
_Z13integral_funciPdS_S_S_d:
.text._Z13integral_funciPdS_S_S_d:
[----:B------:R-:W0:Y:S01]  /*0000*/  LDC R1, c[0x0][0x37c] ;  /* 0x0000df00ff017b82 */ /* 0x000e220000000800 */
[----:B------:R-:W1:Y:S07]  /*0010*/  S2R R3, SR_TID.X ;  /* 0x0000000000037919 */ /* 0x000e6e0000002100 */
[----:B------:R-:W1:Y:S01]  /*0020*/  S2UR UR6, SR_CTAID.X ;  /* 0x00000000000679c3 */ /* 0x000e620000002500 */
[----:B------:R-:W2:Y:S01]  /*0030*/  LDCU UR7, c[0x0][0x380] ;  /* 0x00007000ff0777ac */ /* 0x000ea20008000800 */
[----:B------:R-:W-:Y:S01]  /*0040*/  BSSY.RECONVERGENT B2, `(.L_x_0) ;  /* 0x0000045000027945 */ /* 0x000fe20003800200 */
[----:B0-----:R-:W-:Y:S01]  /*0050*/  VIADD R1, R1, 0xffffffd8 ;  /* 0xffffffd801017836 */ /* 0x001fe20000000000 */
[----:B------:R-:W0:Y:S04]  /*0060*/  LDCU.64 UR4, c[0x0][0x358] ;  /* 0x00006b00ff0477ac */ /* 0x000e280008000a00 */
[----:B------:R-:W1:Y:S02]  /*0070*/  LDC R10, c[0x0][0x360] ;  /* 0x0000d800ff0a7b82 */ /* 0x000e640000000800 */
[----:B-1----:R-:W-:-:S05]  /*0080*/  IMAD R10, R10, UR6, R3 ;  /* 0x000000060a0a7c24 */ /* 0x002fca000f8e0203 */
[----:B--2---:R-:W-:-:S13]  /*0090*/  ISETP.GE.AND P0, PT, R10, UR7, PT ;  /* 0x000000070a007c0c */ /* 0x004fda000bf06270 */
[----:B0-----:R-:W-:Y:S05]  /*00a0*/  @P0 BRA `(.L_x_1) ;  /* 0x0000000000f80947 */ /* 0x001fea0003800000 */
[----:B------:R-:W0:Y:S02]  /*00b0*/  LDC.64 R16, c[0x0][0x388] ;  /* 0x0000e200ff107b82 */ /* 0x000e240000000a00 */
[----:B0-----:R-:W-:-:S06]  /*00c0*/  IMAD.WIDE R16, R10, 0x8, R16 ;  /* 0x000000080a107825 */ /* 0x001fcc00078e0210 */
[----:B------:R-:W2:Y:S01]  /*00d0*/  LDG.E.64 R16, desc[UR4][R16.64] ;  /* 0x0000000410107981 */ /* 0x000ea2000c1e1b00 */
[----:B------:R-:W-:Y:S01]  /*00e0*/  BSSY.RECONVERGENT B1, `(.L_x_2) ;  /* 0x000001a000017945 */ /* 0x000fe20003800200 */
[----:B--2---:R-:W-:-:S14]  /*00f0*/  DSETP.NEU.AND P0, PT, |R16|, +INF , PT ;  /* 0x7ff000001000742a */ /* 0x004fdc0003f0d200 */
[----:B------:R-:W-:Y:S01]  /*0100*/  @!P0 DMUL R2, RZ, R16 ;  /* 0x00000010ff028228 */ /* 0x000fe20000000000 */
[----:B------:R-:W-:Y:S01]  /*0110*/  @!P0 IMAD.MOV.U32 R0, RZ, RZ, 0x1 ;  /* 0x00000001ff008424 */ /* 0x000fe200078e00ff */
[----:B------:R-:W-:Y:S09]  /*0120*/  @!P0 BRA `(.L_x_3) ;  /* 0x0000000000548947 */ /* 0x000ff20003800000 */
[----:B------:R-:W-:Y:S01]  /*0130*/  UMOV UR6, 0x6dc9c883 ;  /* 0x6dc9c88300067882 */ /* 0x000fe20000000000 */
[----:B------:R-:W-:Y:S01]  /*0140*/  UMOV UR7, 0x3fe45f30 ;  /* 0x3fe45f3000077882 */ /* 0x000fe20000000000 */
[C---:B------:R-:W-:Y:S01]  /*0150*/  DSETP.GE.AND P0, PT, |R16|.reuse, 2.14748364800000000000e+09, PT ;  /* 0x41e000001000742a */ /* 0x040fe20003f06200 */
[----:B------:R-:W-:Y:S01]  /*0160*/  BSSY.RECONVERGENT B0, `(.L_x_4) ;  /* 0x0000010000007945 */ /* 0x000fe20003800200 */
[----:B------:R-:W-:Y:S01]  /*0170*/  DMUL R4, R16, UR6 ;  /* 0x0000000610047c28 */ /* 0x000fe20008000000 */
[----:B------:R-:W-:Y:S01]  /*0180*/  UMOV UR6, 0x54442d18 ;  /* 0x54442d1800067882 */ /* 0x000fe20000000000 */
[----:B------:R-:W-:-:S04]  /*0190*/  UMOV UR7, 0x3ff921fb ;  /* 0x3ff921fb00077882 */ /* 0x000fc80000000000 */
[----:B------:R-:W0:Y:S08]  /*01a0*/  F2I.F64 R0, R4 ;  /* 0x0000000400007311 */ /* 0x000e300000301100 */
[----:B0-----:R-:W0:Y:S02]  /*01b0*/  I2F.F64 R2, R0 ;  /* 0x0000000000027312 */ /* 0x001e240000201c00 */
[----:B0-----:R-:W-:Y:S01]  /*01c0*/  DFMA R6, R2, -UR6, R16 ;  /* 0x8000000602067c2b */ /* 0x001fe20008000010 */
[----:B------:R-:W-:Y:S01]  /*01d0*/  UMOV UR6, 0x33145c00 ;  /* 0x33145c0000067882 */ /* 0x000fe20000000000 */
[----:B------:R-:W-:-:S06]  /*01e0*/  UMOV UR7, 0x3c91a626 ;  /* 0x3c91a62600077882 */ /* 0x000fcc0000000000 */
[----:B------:R-:W-:Y:S01]  /*01f0*/  DFMA R6, R2, -UR6, R6 ;  /* 0x8000000602067c2b */ /* 0x000fe20008000006 */
[----:B------:R-:W-:Y:S01]  /*0200*/  UMOV UR6, 0x252049c0 ;  /* 0x252049c000067882 */ /* 0x000fe20000000000 */
[----:B------:R-:W-:-:S06]  /*0210*/  UMOV UR7, 0x397b839a ;  /* 0x397b839a00077882 */ /* 0x000fcc0000000000 */
[----:B------:R-:W-:Y:S01]  /*0220*/  DFMA R2, R2, -UR6, R6 ;  /* 0x8000000602027c2b */ /* 0x000fe20008000006 */
[----:B------:R-:W-:Y:S10]  /*0230*/  @!P0 BRA `(.L_x_5) ;  /* 0x0000000000088947 */ /* 0x000ff40003800000 */
[----:B------:R-:W-:-:S07]  /*0240*/  MOV R12, 0x260 ;  /* 0x00000260000c7802 */ /* 0x000fce0000000f00 */
[----:B------:R-:W-:Y:S05]  /*0250*/  CALL.REL.NOINC `($_Z13integral_funciPdS_S_S_d$__internal_trig_reduction_slowpathd) ;  /* 0x0000000800647944 */ /* 0x000fea0003c00000 */
.L_x_5:
[----:B------:R-:W-:Y:S05]  /*0260*/  BSYNC.RECONVERGENT B0 ;  /* 0x0000000000007941 */ /* 0x000fea0003800200 */
.L_x_4:
[----:B------:R-:W-:-:S07]  /*0270*/  VIADD R0, R0, 0x1 ;  /* 0x0000000100007836 */ /* 0x000fce0000000000 */
.L_x_3:
[----:B------:R-:W-:Y:S05]  /*0280*/  BSYNC.RECONVERGENT B1 ;  /* 0x0000000000017941 */ /* 0x000fea0003800200 */
.L_x_2:
[----:B------:R-:W0:Y:S01]  /*0290*/  LDCU.64 UR6, c[0x4][0x8] ;  /* 0x01000100ff0677ac */ /* 0x000e220008000a00 */
[----:B------:R-:W-:-:S05]  /*02a0*/  IMAD.SHL.U32 R4, R0, 0x40, RZ ;  /* 0x0000004000047824 */ /* 0x000fca00078e00ff */
[----:B------:R-:W-:-:S04]  /*02b0*/  LOP3.LUT R4, R4, 0x40, RZ, 0xc0, !PT ;  /* 0x0000004004047812 */ /* 0x000fc800078ec0ff */
[----:B0-----:R-:W-:-:S05]  /*02c0*/  IADD3 R20, P0, PT, R4, UR6, RZ ;  /* 0x0000000604147c10 */ /* 0x001fca000ff1e0ff */
[----:B------:R-:W-:-:S05]  /*02d0*/  IMAD.X R21, RZ, RZ, UR7, P0 ;  /* 0x00000007ff157e24 */ /* 0x000fca00080e06ff */
[----:B------:R-:W2:Y:S04]  /*02e0*/  LDG.E.128.CONSTANT R16, desc[UR4][R20.64] ;  /* 0x0000000414107981 */ /* 0x000ea8000c1e9d00 */
[----:B------:R-:W3:Y:S04]  /*02f0*/  LDG.E.128.CONSTANT R12, desc[UR4][R20.64+0x10] ;  /* 0x00001004140c7981 */ /* 0x000ee8000c1e9d00 */
[----:B------:R-:W4:Y:S01]  /*0300*/  LDG.E.128.CONSTANT R4, desc[UR4][R20.64+0x20] ;  /* 0x0000200414047981 */ /* 0x000f22000c1e9d00 */
[----:B------:R-:W-:Y:S01]  /*0310*/  LOP3.LUT R8, R0, 0x1, RZ, 0xc0, !PT ;  /* 0x0000000100087812 */ /* 0x000fe200078ec0ff */
[----:B------:R-:W-:-:S02]  /*0320*/  IMAD.MOV.U32 R22, RZ, RZ, 0x20fd8164 ;  /* 0x20fd8164ff167424 */ /* 0x000fc400078e00ff */
[----:B------:R-:W-:Y:S01]  /*0330*/  IMAD.MOV.U32 R11, RZ, RZ, 0x3da8ff83 ;  /* 0x3da8ff83ff0b7424 */ /* 0x000fe200078e00ff */
[----:B------:R-:W-:Y:S01]  /*0340*/  ISETP.NE.U32.AND P0, PT, R8, 0x1, PT ;  /* 0x000000010800780c */ /* 0x000fe20003f05070 */
[----:B------:R-:W-:-:S03]  /*0350*/  DMUL R8, R2, R2 ;  /* 0x0000000202087228 */ /* 0x000fc60000000000 */
[----:B------:R-:W-:Y:S02]  /*0360*/  FSEL R22, R22, -8.06006814911005101289e+34, !P0 ;  /* 0xf9785eba16167808 */ /* 0x000fe40004000000 */
[----:B------:R-:W-:-:S06]  /*0370*/  FSEL R23, -R11, 0.11223486810922622681, !P0 ;  /* 0x3de5db650b177808 */ /* 0x000fcc0004000100 */
[----:B--2---:R-:W-:-:S08]  /*0380*/  DFMA R16, R8, R22, R16 ;  /* 0x000000160810722b */ /* 0x004fd00000000010 */
[----:B------:R-:W-:-:S08]  /*0390*/  DFMA R16, R8, R16, R18 ;  /* 0x000000100810722b */ /* 0x000fd00000000012 */
[----:B---3--:R-:W-:-:S08]  /*03a0*/  DFMA R12, R8, R16, R12 ;  /* 0x00000010080c722b */ /* 0x008fd0000000000c */
[----:B------:R-:W-:-:S08]  /*03b0*/  DFMA R12, R8, R12, R14 ;  /* 0x0000000c080c722b */ /* 0x000fd0000000000e */
[----:B----4-:R-:W-:-:S08]  /*03c0*/  DFMA R4, R8, R12, R4 ;  /* 0x0000000c0804722b */ /* 0x010fd00000000004 */
[----:B------:R-:W-:Y:S01]  /*03d0*/  DFMA R4, R8, R4, R6 ;  /* 0x000000040804722b */ /* 0x000fe20000000006 */
[----:B------:R-:W0:Y:S07]  /*03e0*/  LDC.64 R6, c[0x0][0x390] ;  /* 0x0000e400ff067b82 */ /* 0x000e2e0000000a00 */
[----:B------:R-:W-:Y:S02]  /*03f0*/  DFMA R2, R4, R2, R2 ;  /* 0x000000020402722b */ /* 0x000fe40000000002 */
[----:B------:R-:W-:-:S10]  /*0400*/  DFMA R4, R8, R4, 1 ;  /* 0x3ff000000804742b */ /* 0x000fd40000000004 */
[----:B------:R-:W-:Y:S02]  /*0410*/  FSEL R4, R4, R2, !P0 ;  /* 0x0000000204047208 */ /* 0x000fe40004000000 */
[----:B------:R-:W-:Y:S02]  /*0420*/  FSEL R5, R5, R3, !P0 ;  /* 0x0000000305057208 */ /* 0x000fe40004000000 */
[----:B------:R-:W-:-:S04]  /*0430*/  LOP3.LUT P0, RZ, R0, 0x2, RZ, 0xc0, !PT ;  /* 0x0000000200ff7812 */ /* 0x000fc8000780c0ff */
[----:B------:R-:W-:-:S10]  /*0440*/  DADD R2, RZ, -R4 ;  /* 0x00000000ff027229 */ /* 0x000fd40000000804 */
[----:B------:R-:W-:Y:S02]  /*0450*/  FSEL R4, R4, R2, !P0 ;  /* 0x0000000204047208 */ /* 0x000fe40004000000 */
[----:B------:R-:W-:Y:S01]  /*0460*/  FSEL R5, R5, R3, !P0 ;  /* 0x0000000305057208 */ /* 0x000fe20004000000 */
[----:B0-----:R-:W-:-:S05]  /*0470*/  IMAD.WIDE R2, R10, 0x8, R6 ;  /* 0x000000080a027825 */ /* 0x001fca00078e0206 */
[----:B------:R0:W-:Y:S02]  /*0480*/  STG.E.64 desc[UR4][R2.64], R4 ;  /* 0x0000000402007986 */ /* 0x0001e4000c101b04 */
.L_x_1:
[----:B------:R-:W-:Y:S05]  /*0490*/  BSYNC.RECONVERGENT B2 ;  /* 0x0000000000027941 */ /* 0x000fea0003800200 */
.L_x_0:
[----:B------:R-:W1:Y:S01]  /*04a0*/  LDCU UR8, c[0x0][0x380] ;  /* 0x00007000ff0877ac */ /* 0x000e620008000800 */
[----:B------:R-:W-:Y:S01]  /*04b0*/  BAR.SYNC.DEFER_BLOCKING 0x0 ;  /* 0x0000000000007b1d */ /* 0x000fe20000010000 */
[----:B------:R-:W-:-:S05]  /*04c0*/  ISETP.NE.AND P0, PT, R10, RZ, PT ;  /* 0x000000ff0a00720c */ /* 0x000fca0003f05270 */
[----:B------:R-:W-:Y:S01]  /*04d0*/  BSSY.RECONVERGENT B0, `(.L_x_6) ;  /* 0x000002d000007945 */ /* 0x000fe20003800200 */
[----:B-1----:R-:W-:-:S13]  /*04e0*/  ISETP.GE.OR P0, PT, R10, UR8, !P0 ;  /* 0x000000080a007c0c */ /* 0x002fda000c706670 */
[----:B------:R-:W-:Y:S05]  /*04f0*/  @P0 BRA `(.L_x_7) ;  /* 0x0000000000300947 */ /* 0x000fea0003800000 */
[----:B0-----:R-:W0:Y:S08]  /*0500*/  LDC.64 R2, c[0x0][0x390] ;  /* 0x0000e400ff027b82 */ /* 0x001e300000000a00 */
[----:B------:R-:W1:Y:S08]  /*0510*/  LDC.64 R6, c[0x0][0x3a8] ;  /* 0x0000ea00ff067b82 */ /* 0x000e700000000a00 */
[----:B------:R-:W2:Y:S01]  /*0520*/  LDC.64 R8, c[0x0][0x3a0] ;  /* 0x0000e800ff087b82 */ /* 0x000ea20000000a00 */
[----:B0-----:R-:W-:-:S05]  /*0530*/  IMAD.WIDE R12, R10, 0x8, R2 ;  /* 0x000000080a0c7825 */ /* 0x001fca00078e0202 */
[----:B------:R-:W3:Y:S04]  /*0540*/  LDG.E.64 R2, desc[UR4][R12.64] ;  /* 0x000000040c027981 */ /* 0x000ee8000c1e1b00 */
[----:B------:R-:W3:Y:S02]  /*0550*/  LDG.E.64 R4, desc[UR4][R12.64+-0x8] ;  /* 0xfffff8040c047981 */ /* 0x000ee4000c1e1b00 */
[----:B---3--:R-:W-:Y:S01]  /*0560*/  DADD R2, R2, R4 ;  /* 0x0000000002027229 */ /* 0x008fe20000000004 */
[----:B--2---:R-:W-:-:S07]  /*0570*/  IMAD.WIDE R4, R10, 0x8, R8 ;  /* 0x000000080a047825 */ /* 0x004fce00078e0208 */
[----:B------:R-:W-:-:S08]  /*0580*/  DMUL R2, R2, 0.5 ;  /* 0x3fe0000002027828 */ /* 0x000fd00000000000 */
[----:B-1----:R-:W-:-:S07]  /*0590*/  DMUL R2, R2, R6 ;  /* 0x0000000602027228 */ /* 0x002fce0000000000 */
[----:B------:R0:W-:Y:S01]  /*05a0*/  STG.E.64 desc[UR4][R4.64], R2 ;  /* 0x0000000204007986 */ /* 0x0001e2000c101b04 */
[----:B------:R-:W-:Y:S05]  /*05b0*/  BRA `(.L_x_8) ;  /* 0x0000000000787947 */ /* 0x000fea0003800000 */
.L_x_7:
[----:B------:R-:W-:-:S13]  /*05c0*/  ISETP.NE.AND P0, PT, R10, RZ, PT ;  /* 0x000000ff0a00720c */ /* 0x000fda0003f05270 */
[----:B------:R-:W-:Y:S05]  /*05d0*/  @P0 BRA `(.L_x_8) ;  /* 0x0000000000700947 */ /* 0x000fea0003800000 */
[----:B0-----:R-:W0:Y:S02]  /*05e0*/  LDC.64 R2, c[0x0][0x390] ;  /* 0x0000e400ff027b82 */ /* 0x001e240000000a00 */
[----:B0-----:R-:W2:Y:S01]  /*05f0*/  LDG.E.64 R2, desc[UR4][R2.64] ;  /* 0x0000000402027981 */ /* 0x001ea2000c1e1b00 */
[----:B------:R-:W-:Y:S01]  /*0600*/  DMUL R4, RZ, RZ ;  /* 0x000000ffff047228 */ /* 0x000fe20000000000 */
[----:B------:R-:W-:Y:S01]  /*0610*/  IMAD.MOV.U32 R6, RZ, RZ, -0x3e107ad8 ;  /* 0xc1ef8528ff067424 */ /* 0x000fe200078e00ff */
[----:B------:R-:W-:Y:S01]  /*0620*/  UMOV UR6, 0x20fd8164 ;  /* 0x20fd816400067882 */ /* 0x000fe20000000000 */
[----:B------:R-:W-:Y:S01]  /*0630*/  IMAD.MOV.U32 R7, RZ, RZ, 0x3e21eea7 ;  /* 0x3e21eea7ff077424 */ /* 0x000fe200078e00ff */
[----:B------:R-:W-:-:S05]  /*0640*/  UMOV UR7, 0x3da8ff83 ;  /* 0x3da8ff8300077882 */ /* 0x000fca0000000000 */
[----:B------:R-:W-:Y:S01]  /*0650*/  DFMA R6, R4, -UR6, R6 ;  /* 0x8000000604067c2b */ /* 0x000fe20008000006 */
[----:B------:R-:W-:Y:S01]  /*0660*/  UMOV UR6, 0x8e06e6d9 ;  /* 0x8e06e6d900067882 */ /* 0x000fe20000000000 */
[----:B------:R-:W-:-:S06]  /*0670*/  UMOV UR7, 0x3e927e4f ;  /* 0x3e927e4f00077882 */ /* 0x000fcc0000000000 */
[----:B------:R-:W-:Y:S01]  /*0680*/  DFMA R6, R4, R6, -UR6 ;  /* 0x8000000604067e2b */ /* 0x000fe20008000006 */
[----:B------:R-:W-:Y:S01]  /*0690*/  UMOV UR6, 0x19ddbce9 ;  /* 0x19ddbce900067882 */ /* 0x000fe20000000000 */
[----:B------:R-:W-:-:S06]  /*06a0*/  UMOV UR7, 0x3efa01a0 ;  /* 0x3efa01a000077882 */ /* 0x000fcc0000000000 */
[----:B------:R-:W-:Y:S01]  /*06b0*/  DFMA R6, R4, R6, UR6 ;  /* 0x0000000604067e2b */ /* 0x000fe20008000006 */
[----:B------:R-:W-:Y:S01]  /*06c0*/  UMOV UR6, 0x16c15d47 ;  /* 0x16c15d4700067882 */ /* 0x000fe20000000000 */
[----:B------:R-:W-:-:S06]  /*06d0*/  UMOV UR7, 0x3f56c16c ;  /* 0x3f56c16c00077882 */ /* 0x000fcc0000000000 */
[----:B------:R-:W-:Y:S01]  /*06e0*/  DFMA R6, R4, R6, -UR6 ;  /* 0x8000000604067e2b */ /* 0x000fe20008000006 */
[----:B------:R-:W-:Y:S01]  /*06f0*/  UMOV UR6, 0x55555551 ;  /* 0x5555555100067882 */ /* 0x000fe20000000000 */
[----:B------:R-:W-:-:S06]  /*0700*/  UMOV UR7, 0x3fa55555 ;  /* 0x3fa5555500077882 */ /* 0x000fcc0000000000 */
[C---:B------:R-:W-:Y:S01]  /*0710*/  DFMA R6, R4.reuse, R6, UR6 ;  /* 0x0000000604067e2b */ /* 0x040fe20008000006 */
[----:B------:R-:W0:Y:S07]  /*0720*/  LDCU.64 UR6, c[0x0][0x3a8] ;  /* 0x00007500ff0677ac */ /* 0x000e2e0008000a00 */
[----:B------:R-:W-:-:S08]  /*0730*/  DFMA R6, R4, R6, -0.5 ;  /* 0xbfe000000406742b */ /* 0x000fd00000000006 */
[----:B------:R-:W-:Y:S01]  /*0740*/  DFMA R6, R4, R6, 1 ;  /* 0x3ff000000406742b */ /* 0x000fe20000000006 */
[----:B------:R-:W1:Y:S07]  /*0750*/  LDC.64 R4, c[0x0][0x3a0] ;  /* 0x0000e800ff047b82 */ /* 0x000e6e0000000a00 */
[----:B--2---:R-:W-:-:S08]  /*0760*/  DADD R2, R2, R6 ;  /* 0x0000000002027229 */ /* 0x004fd00000000006 */
[----:B------:R-:W-:-:S08]  /*0770*/  DMUL R2, R2, 0.5 ;  /* 0x3fe0000002027828 */ /* 0x000fd00000000000 */
[----:B0-----:R-:W-:-:S07]  /*0780*/  DMUL R2, R2, UR6 ;  /* 0x0000000602027c28 */ /* 0x001fce0008000000 */
[----:B-1----:R1:W-:Y:S04]  /*0790*/  STG.E.64 desc[UR4][R4.64], R2 ;  /* 0x0000000204007986 */ /* 0x0023e8000c101b04 */
.L_x_8:
[----:B------:R-:W-:Y:S05]  /*07a0*/  BSYNC.RECONVERGENT B0 ;  /* 0x0000000000007941 */ /* 0x000fea0003800200 */
.L_x_6:
[----:B------:R-:W-:Y:S01]  /*07b0*/  BAR.SYNC.DEFER_BLOCKING 0x0 ;  /* 0x0000000000007b1d */ /* 0x000fe20000010000 */
[C---:B------:R-:W-:Y:S02]  /*07c0*/  ISETP.GE.AND P1, PT, R10.reuse, UR8, PT ;  /* 0x000000080a007c0c */ /* 0x040fe4000bf26270 */
[----:B------:R-:W-:-:S03]  /*07d0*/  ISETP.GE.AND P0, PT, R10, 0x1, PT ;  /* 0x000000010a00780c */ /* 0x000fc60003f06270 */
[----:B------:R-:W-:Y:S01]  /*07e0*/  BSSY.RECONVERGENT B0, `(.L_x_9) ;  /* 0x0000009000007945 */ /* 0x000fe20003800200 */
[----:B------:R-:W-:-:S07]  /*07f0*/  ISETP.GE.OR P0, PT, R10, UR8, !P0 ;  /* 0x000000080a007c0c */ /* 0x000fce000c706670 */
[----:B------:R-:W-:Y:S06]  /*0800*/  @P1 BRA `(.L_x_10) ;  /* 0x0000000000181947 */ /* 0x000fec0003800000 */
[----:B01----:R-:W0:Y:S08]  /*0810*/  LDC.64 R2, c[0x0][0x3a0] ;  /* 0x0000e800ff027b82 */ /* 0x003e300000000a00 */
[----:B------:R-:W1:Y:S01]  /*0820*/  LDC.64 R4, c[0x0][0x398] ;  /* 0x0000e600ff047b82 */ /* 0x000e620000000a00 */
[----:B0-----:R-:W-:-:S06]  /*0830*/  IMAD.WIDE R2, R10, 0x8, R2 ;  /* 0x000000080a027825 */ /* 0x001fcc00078e0202 */
[----:B------:R-:W2:Y:S01]  /*0840*/  LDG.E.64 R2, desc[UR4][R2.64] ;  /* 0x0000000402027981 */ /* 0x000ea2000c1e1b00 */
[----:B-1----:R-:W-:-:S05]  /*0850*/  IMAD.WIDE R4, R10, 0x8, R4 ;  /* 0x000000080a047825 */ /* 0x002fca00078e0204 */
[----:B--2---:R2:W-:Y:S02]  /*0860*/  STG.E.64 desc[UR4][R4.64], R2 ;  /* 0x0000000204007986 */ /* 0x0045e4000c101b04 */
.L_x_10:
[----:B------:R-:W-:Y:S05]  /*0870*/  BSYNC.RECONVERGENT B0 ;  /* 0x0000000000007941 */ /* 0x000fea0003800200 */
.L_x_9:
[----:B------:R-:W-:Y:S06]  /*0880*/  BAR.SYNC.DEFER_BLOCKING 0x0 ;  /* 0x0000000000007b1d */ /* 0x000fec0000010000 */
[----:B------:R-:W-:Y:S05]  /*0890*/  @P0 EXIT ;  /* 0x000000000000094d */ /* 0x000fea0003800000 */
[----:B012---:R-:W0:Y:S02]  /*08a0*/  LDC.64 R2, c[0x0][0x398] ;  /* 0x0000e600ff027b82 */ /* 0x007e240000000a00 */
[----:B0-----:R-:W-:-:S05]  /*08b0*/  IMAD.WIDE.U32 R2, R10, 0x8, R2 ;  /* 0x000000080a027825 */ /* 0x001fca00078e0002 */
[----:B------:R0:W5:Y:S01]  /*08c0*/  LDG.E.64 R8, desc[UR4][R2.64] ;  /* 0x0000000402087981 */ /* 0x000162000c1e1b00 */
[----:B------:R-:W-:Y:S01]  /*08d0*/  LOP3.LUT P0, R0, R10, 0x3, RZ, 0xc0, !PT ;  /* 0x000000030a007812 */ /* 0x000fe2000780c0ff */
[----:B------:R-:W-:Y:S01]  /*08e0*/  BSSY.RECONVERGENT B0, `(.L_x_11) ;  /* 0x0000012000007945 */ /* 0x000fe20003800200 */
[----:B------:R-:W-:-:S11]  /*08f0*/  IMAD.MOV.U32 R11, RZ, RZ, R10 ;  /* 0x000000ffff0b7224 */ /* 0x000fd600078e000a */
[----:B0-----:R-:W-:Y:S05]  /*0900*/  @!P0 BRA `(.L_x_12) ;  /* 0x00000000003c8947 */ /* 0x001fea0003800000 */
[----:B------:R-:W0:Y:S01]  /*0910*/  LDC.64 R6, c[0x0][0x3a0] ;  /* 0x0000e800ff067b82 */ /* 0x000e220000000a00 */
[----:B------:R-:W-:Y:S01]  /*0920*/  BSSY.RECONVERGENT B1, `(.L_x_13) ;  /* 0x000000c000017945 */ /* 0x000fe20003800200 */
[----:B------:R-:W-:Y:S02]  /*0930*/  IMAD.MOV R0, RZ, RZ, -R0 ;  /* 0x000000ffff007224 */ /* 0x000fe400078e0a00 */
[----:B------:R-:W-:-:S07]  /*0940*/  VIADD R11, R10, 0xffffffff ;  /* 0xffffffff0a0b7836 */ /* 0x000fce0000000000 */
.L_x_14:
[----:B0-----:R-:W-:-:S06]  /*0950*/  IMAD.WIDE.U32 R4, R11, 0x8, R6 ;  /* 0x000000080b047825 */ /* 0x001fcc00078e0006 */
[----:B------:R-:W2:Y:S01]  /*0960*/  LDG.E.64 R4, desc[UR4][R4.64] ;  /* 0x0000000404047981 */ /* 0x000ea2000c1e1b00 */
[----:B------:R-:W-:Y:S02]  /*0970*/  VIADD R0, R0, 0x1 ;  /* 0x0000000100007836 */ /* 0x000fe40000000000 */
[----:B------:R-:W-:Y:S02]  /*0980*/  IMAD.MOV.U32 R12, RZ, RZ, R11 ;  /* 0x000000ffff0c7224 */ /* 0x000fe400078e000b */
[----:B------:R-:W-:Y:S01]  /*0990*/  VIADD R11, R11, 0xffffffff ;  /* 0xffffffff0b0b7836 */ /* 0x000fe20000000000 */
[----:B------:R-:W-:Y:S01]  /*09a0*/  ISETP.NE.AND P0, PT, R0, RZ, PT ;  /* 0x000000ff0000720c */ /* 0x000fe20003f05270 */
[----:B-12--5:R-:W-:-:S07]  /*09b0*/  DADD R8, R4, R8 ;  /* 0x0000000004087229 */ /* 0x026fce0000000008 */
[----:B------:R1:W-:Y:S05]  /*09c0*/  STG.E.64 desc[UR4][R2.64], R8 ;  /* 0x0000000802007986 */ /* 0x0003ea000c101b04 */
[----:B------:R-:W-:Y:S05]  /*09d0*/  @P0 BRA `(.L_x_14) ;  /* 0xfffffffc00dc0947 */ /* 0x000fea000383ffff */
[----:B------:R-:W-:Y:S05]  /*09e0*/  BSYNC.RECONVERGENT B1 ;  /* 0x0000000000017941 */ /* 0x000fea0003800200 */
.L_x_13:
[----:B------:R-:W-:-:S07]  /*09f0*/  IMAD.MOV.U32 R11, RZ, RZ, R12 ;  /* 0x000000ffff0b7224 */ /* 0x000fce00078e000c */
.L_x_12:
[----:B------:R-:W-:Y:S05]  /*0a00*/  BSYNC.RECONVERGENT B0 ;  /* 0x0000000000007941 */ /* 0x000fea0003800200 */
.L_x_11:
[----:B------:R-:W-:-:S13]  /*0a10*/  ISETP.GE.U32.AND P0, PT, R10, 0x4, PT ;  /* 0x000000040a00780c */ /* 0x000fda0003f06070 */
[----:B------:R-:W-:Y:S05]  /*0a20*/  @!P0 EXIT ;  /* 0x000000000000894d */ /* 0x000fea0003800000 */
[----:B------:R-:W0:Y:S01]  /*0a30*/  LDC.64 R4, c[0x0][0x3a0] ;  /* 0x0000e800ff047b82 */ /* 0x000e220000000a00 */
[C---:B------:R-:W-:Y:S02]  /*0a40*/  VIADD R7, R11.reuse, 0xffffffff ;  /* 0xffffffff0b077836 */ /* 0x040fe40000000000 */
[----:B------:R-:W-:Y:S02]  /*0a50*/  VIADD R0, R11, 0x4 ;  /* 0x000000040b007836 */ /* 0x000fe40000000000 */
[----:B0-----:R-:W-:-:S07]  /*0a60*/  IMAD.WIDE.U32 R6, R7, 0x8, R4 ;  /* 0x0000000807067825 */ /* 0x001fce00078e0004 */
.L_x_15:
[----:B0-----:R-:W2:Y:S01]  /*0a70*/  LDG.E.64 R10, desc[UR4][R6.64] ;  /* 0x00000004060a7981 */ /* 0x001ea2000c1e1b00 */
[----:B------:R-:W-:Y:S01]  /*0a80*/  VIADD R13, R0, 0xfffffffa ;  /* 0xfffffffa000d7836 */ /* 0x000fe20000000000 */
[----:B--2--5:R-:W-:-:S03]  /*0a90*/  DADD R10, R10, R8 ;  /* 0x000000000a0a7229 */ /* 0x024fc60000000008 */
[----:B-1----:R-:W-:-:S04]  /*0aa0*/  IMAD.WIDE.U32 R8, R13, 0x8, R4 ;  /* 0x000000080d087825 */ /* 0x002fc800078e0004 */
[----:B------:R0:W-:Y:S04]  /*0ab0*/  STG.E.64 desc[UR4][R2.64], R10 ;  /* 0x0000000a02007986 */ /* 0x0001e8000c101b04 */
[----:B------:R-:W2:Y:S01]  /*0ac0*/  LDG.E.64 R8, desc[UR4][R8.64] ;  /* 0x0000000408087981 */ /* 0x000ea2000c1e1b00 */
[----:B------:R-:W-:-:S04]  /*0ad0*/  VIADD R15, R0, 0xfffffff9 ;  /* 0xfffffff9000f7836 */ /* 0x000fc80000000000 */
[----:B------:R-:W-:Y:S01]  /*0ae0*/  IMAD.WIDE.U32 R14, R15, 0x8, R4 ;  /* 0x000000080f0e7825 */ /* 0x000fe200078e0004 */
[----:B--2---:R-:W-:-:S07]  /*0af0*/  DADD R12, R10, R8 ;  /* 0x000000000a0c7229 */ /* 0x004fce0000000008 */
[----:B------:R0:W-:Y:S04]  /*0b00*/  STG.E.64 desc[UR4][R2.64], R12 ;  /* 0x0000000c02007986 */ /* 0x0001e8000c101b04 */
[----:B------:R-:W2:Y:S01]  /*0b10*/  LDG.E.64 R14, desc[UR4][R14.64] ;  /* 0x000000040e0e7981 */ /* 0x000ea2000c1e1b00 */
[----:B------:R-:W-:-:S04]  /*0b20*/  VIADD R19, R0, 0xfffffff8 ;  /* 0xfffffff800137836 */ /* 0x000fc80000000000 */
[----:B------:R-:W-:Y:S01]  /*0b30*/  IMAD.WIDE.U32 R18, R19, 0x8, R4 ;  /* 0x0000000813127825 */ /* 0x000fe200078e0004 */
[----:B--2---:R-:W-:-:S07]  /*0b40*/  DADD R16, R12, R14 ;  /* 0x000000000c107229 */ /* 0x004fce000000000e */
[----:B------:R0:W-:Y:S04]  /*0b50*/  STG.E.64 desc[UR4][R2.64], R16 ;  /* 0x0000001002007986 */ /* 0x0001e8000c101b04 */
[----:B------:R-:W2:Y:S01]  /*0b60*/  LDG.E.64 R18, desc[UR4][R18.64] ;  /* 0x0000000412127981 */ /* 0x000ea2000c1e1b00 */
[----:B------:R-:W-:Y:S01]  /*0b70*/  VIADD R0, R0, 0xfffffffc ;  /* 0xfffffffc00007836 */ /* 0x000fe20000000000 */
[----:B------:R-:W-:-:S04]  /*0b80*/  IADD3 R6, P1, PT, R6, -0x20, RZ ;  /* 0xffffffe006067810 */ /* 0x000fc80007f3e0ff */
[----:B------:R-:W-:Y:S02]  /*0b90*/  ISETP.GT.AND P0, PT, R0, 0x4, PT ;  /* 0x000000040000780c */ /* 0x000fe40003f04270 */
[----:B------:R-:W-:Y:S01]  /*0ba0*/  IADD3.X R7, PT, PT, R7, -0x1, RZ, P1, !PT ;  /* 0xffffffff07077810 */ /* 0x000fe20000ffe4ff */
[----:B--2---:R-:W-:-:S07]  /*0bb0*/  DADD R8, R16, R18 ;  /* 0x0000000010087229 */ /* 0x004fce0000000012 */
[----:B------:R0:W-:Y:S03]  /*0bc0*/  STG.E.64 desc[UR4][R2.64], R8 ;  /* 0x0000000802007986 */ /* 0x0001e6000c101b04 */
[----:B------:R-:W-:Y:S05]  /*0bd0*/  @P0 BRA `(.L_x_15) ;  /* 0xfffffffc00a40947 */ /* 0x000fea000383ffff */
[----:B------:R-:W-:Y:S05]  /*0be0*/  EXIT ;  /* 0x000000000000794d */ /* 0x000fea0003800000 */
        .type           $_Z13integral_funciPdS_S_S_d$__internal_trig_reduction_slowpathd,@function
        .size           $_Z13integral_funciPdS_S_S_d$__internal_trig_reduction_slowpathd,(.L_x_24 - $_Z13integral_funciPdS_S_S_d$__internal_trig_reduction_slowpathd)
$_Z13integral_funciPdS_S_S_d$__internal_trig_reduction_slowpathd:
[--C-:B------:R-:W-:Y:S01]  /*0bf0*/  SHF.R.U32.HI R6, RZ, 0x14, R17.reuse ;  /* 0x00000014ff067819 */ /* 0x100fe20000011611 */
[----:B------:R-:W-:Y:S02]  /*0c00*/  IMAD.MOV.U32 R11, RZ, RZ, R16 ;  /* 0x000000ffff0b7224 */ /* 0x000fe400078e0010 */
[----:B------:R-:W-:Y:S01]  /*0c10*/  IMAD.MOV.U32 R14, RZ, RZ, R17 ;  /* 0x000000ffff0e7224 */ /* 0x000fe200078e0011 */
[----:B------:R-:W-:Y:S01]  /*0c20*/  LOP3.LUT R0, R6, 0x7ff, RZ, 0xc0, !PT ;  /* 0x000007ff06007812 */ /* 0x000fe200078ec0ff */
[----:B------:R-:W-:-:S03]  /*0c30*/  IMAD.MOV.U32 R4, RZ, RZ, RZ ;  /* 0x000000ffff047224 */ /* 0x000fc600078e00ff */
[----:B------:R-:W-:-:S13]  /*0c40*/  ISETP.NE.AND P0, PT, R0, 0x7ff, PT ;  /* 0x000007ff0000780c */ /* 0x000fda0003f05270 */
[----:B------:R-:W-:Y:S05]  /*0c50*/  @!P0 BRA `(.L_x_16) ;  /* 0x0000000800488947 */ /* 0x000fea0003800000 */
[----:B------:R-:W-:Y:S01]  /*0c60*/  VIADD R0, R0, 0xfffffc00 ;  /* 0xfffffc0000007836 */ /* 0x000fe20000000000 */
[----:B------:R-:W-:Y:S01]  /*0c70*/  BSSY.RECONVERGENT B3, `(.L_x_17) ;  /* 0x000002f000037945 */ /* 0x000fe20003800200 */
[----:B------:R-:W-:-:S03]  /*0c80*/  CS2R R18, SRZ ;  /* 0x0000000000127805 */ /* 0x000fc6000001ff00 */
[----:B------:R-:W-:Y:S02]  /*0c90*/  SHF.R.U32.HI R7, RZ, 0x6, R0 ;  /* 0x00000006ff077819 */ /* 0x000fe40000011600 */
[----:B------:R-:W-:Y:S02]  /*0ca0*/  ISETP.GE.U32.AND P0, PT, R0, 0x80, PT ;  /* 0x000000800000780c */ /* 0x000fe40003f06070 */
[C---:B------:R-:W-:Y:S02]  /*0cb0*/  IADD3 R0, PT, PT, -R7.reuse, 0x13, RZ ;  /* 0x0000001307007810 */ /* 0x040fe40007ffe1ff */
[----:B------:R-:W-:Y:S02]  /*0cc0*/  IADD3 R21, PT, PT, -R7, 0xf, RZ ;  /* 0x0000000f07157810 */ /* 0x000fe40007ffe1ff */
[----:B------:R-:W-:-:S04]  /*0cd0*/  SEL R0, R0, 0x12, P0 ;  /* 0x0000001200007807 */ /* 0x000fc80000000000 */
[----:B------:R-:W-:-:S13]  /*0ce0*/  ISETP.GE.AND P0, PT, R21, R0, PT ;  /* 0x000000001500720c */ /* 0x000fda0003f06270 */
[----:B------:R-:W-:Y:S05]  /*0cf0*/  @P0 BRA `(.L_x_18) ;  /* 0x0000000000980947 */ /* 0x000fea0003800000 */
[----:B------:R-:W0:Y:S01]  /*0d00*/  LDC.64 R8, c[0x0][0x358] ;  /* 0x0000d600ff087b82 */ /* 0x000e220000000a00 */
[C---:B------:R-:W-:Y:S01]  /*0d10*/  SHF.L.U64.HI R13, R11.reuse, 0xb, R14 ;  /* 0x0000000b0b0d7819 */ /* 0x040fe2000001020e */
[----:B------:R-:W-:Y:S01]  /*0d20*/  BSSY.RECONVERGENT B4, `(.L_x_19) ;  /* 0x0000022000047945 */ /* 0x000fe20003800200 */
[----:B------:R-:W-:Y:S01]  /*0d30*/  IMAD.SHL.U32 R11, R11, 0x800, RZ ;  /* 0x000008000b0b7824 */ /* 0x000fe200078e00ff */
[----:B------:R-:W-:Y:S01]  /*0d40*/  IADD3 R15, PT, PT, RZ, -R7, -R0 ;  /* 0x80000007ff0f7210 */ /* 0x000fe20007ffe800 */
[----:B------:R-:W-:Y:S01]  /*0d50*/  IMAD.MOV.U32 R14, RZ, RZ, RZ ;  /* 0x000000ffff0e7224 */ /* 0x000fe200078e00ff */
[----:B------:R-:W-:Y:S02]  /*0d60*/  CS2R R18, SRZ ;  /* 0x0000000000127805 */ /* 0x000fe4000001ff00 */
[----:B------:R-:W-:Y:S01]  /*0d70*/  LOP3.LUT R13, R13, 0x80000000, RZ, 0xfc, !PT ;  /* 0x800000000d0d7812 */ /* 0x000fe200078efcff */
[----:B------:R-:W1:Y:S06]  /*0d80*/  LDC.64 R2, c[0x4][RZ] ;  /* 0x01000000ff027b82 */ /* 0x000e6c0000000a00 */
.L_x_20:
[----:B0-----:R-:W-:Y:S01]  /*0d90*/  R2UR UR6, R8 ;  /* 0x00000000080672ca */ /* 0x001fe200000e0000 */
[----:B-1----:R-:W-:Y:S01]  /*0da0*/  IMAD.WIDE R4, R21, 0x8, R2 ;  /* 0x0000000815047825 */ /* 0x002fe200078e0202 */
[----:B------:R-:W-:-:S13]  /*0db0*/  R2UR UR7, R9 ;  /* 0x00000000090772ca */ /* 0x000fda00000e0000 */
[----:B------:R-:W2:Y:S01]  /*0dc0*/  LDG.E.64.CONSTANT R4, desc[UR6][R4.64] ;  /* 0x0000000604047981 */ /* 0x000ea2000c1e9b00 */
[----:B------:R-:W-:Y:S02]  /*0dd0*/  VIADD R15, R15, 0x1 ;  /* 0x000000010f0f7836 */ /* 0x000fe40000000000 */
[----:B------:R-:W-:Y:S02]  /*0de0*/  VIADD R21, R21, 0x1 ;  /* 0x0000000115157836 */ /* 0x000fe40000000000 */
[----:B--2---:R-:W-:-:S04]  /*0df0*/  IMAD.WIDE.U32 R18, P2, R4, R11, R18 ;  /* 0x0000000b04127225 */ /* 0x004fc80007840012 */
[----:B------:R-:W-:Y:S02]  /*0e00*/  IMAD R23, R4, R13, RZ ;  /* 0x0000000d04177224 */ /* 0x000fe400078e02ff */
[CC--:B------:R-:W-:Y:S02]  /*0e10*/  IMAD R16, R5.reuse, R11.reuse, RZ ;  /* 0x0000000b05107224 */ /* 0x0c0fe400078e02ff */
[----:B------:R-:W-:Y:S01]  /*0e20*/  IMAD.HI.U32 R25, R5, R11, RZ ;  /* 0x0000000b05197227 */ /* 0x000fe200078e00ff */
[----:B------:R-:W-:-:S03]  /*0e30*/  IADD3 R19, P0, PT, R23, R19, RZ ;  /* 0x0000001317137210 */ /* 0x000fc60007f1e0ff */
[----:B------:R-:W-:Y:S01]  /*0e40*/  IMAD R23, R14, 0x8, R1 ;  /* 0x000000080e177824 */ /* 0x000fe200078e0201 */
[----:B------:R-:W-:Y:S01]  /*0e50*/  IADD3 R19, P1, PT, R16, R19, RZ ;  /* 0x0000001310137210 */ /* 0x000fe20007f3e0ff */
[----:B------:R-:W-:-:S04]  /*0e60*/  IMAD.HI.U32 R16, R4, R13, RZ ;  /* 0x0000000d04107227 */ /* 0x000fc800078e00ff */
[----:B------:R-:W-:Y:S01]  /*0e70*/  IMAD.X R4, RZ, RZ, R16, P2 ;  /* 0x000000ffff047224 */ /* 0x000fe200010e0610 */
[----:B------:R0:W-:Y:S01]  /*0e80*/  STL.64 [R23], R18 ;  /* 0x0000001217007387 */ /* 0x0001e20000100a00 */
[----:B------:R-:W-:-:S03]  /*0e90*/  IMAD.HI.U32 R16, R5, R13, RZ ;  /* 0x0000000d05107227 */ /* 0x000fc600078e00ff */
[----:B------:R-:W-:Y:S01]  /*0ea0*/  IADD3.X R4, P0, PT, R25, R4, RZ, P0, !PT ;  /* 0x0000000419047210 */ /* 0x000fe2000071e4ff */
[----:B------:R-:W-:Y:S02]  /*0eb0*/  IMAD R5, R5, R13, RZ ;  /* 0x0000000d05057224 */ /* 0x000fe400078e02ff */
[----:B------:R-:W-:-:S03]  /*0ec0*/  VIADD R14, R14, 0x1 ;  /* 0x000000010e0e7836 */ /* 0x000fc60000000000 */
[----:B------:R-:W-:Y:S01]  /*0ed0*/  IADD3.X R5, P1, PT, R5, R4, RZ, P1, !PT ;  /* 0x0000000405057210 */ /* 0x000fe20000f3e4ff */
[----:B------:R-:W-:Y:S01]  /*0ee0*/  IMAD.X R4, RZ, RZ, R16, P0 ;  /* 0x000000ffff047224 */ /* 0x000fe200000e0610 */
[----:B------:R-:W-:-:S03]  /*0ef0*/  ISETP.NE.AND P0, PT, R15, -0xf, PT ;  /* 0xfffffff10f00780c */ /* 0x000fc60003f05270 */
[----:B------:R-:W-:Y:S02]  /*0f00*/  IMAD.X R4, RZ, RZ, R4, P1 ;  /* 0x000000ffff047224 */ /* 0x000fe400008e0604 */
[----:B0-----:R-:W-:Y:S02]  /*0f10*/  IMAD.MOV.U32 R18, RZ, RZ, R5 ;  /* 0x000000ffff127224 */ /* 0x001fe400078e0005 */
[----:B------:R-:W-:-:S06]  /*0f20*/  IMAD.MOV.U32 R19, RZ, RZ, R4 ;  /* 0x000000ffff137224 */ /* 0x000fcc00078e0004 */
[----:B------:R-:W-:Y:S05]  /*0f30*/  @P0 BRA `(.L_x_20) ;  /* 0xfffffffc00940947 */ /* 0x000fea000383ffff */
[----:B------:R-:W-:Y:S05]  /*0f40*/  BSYNC.RECONVERGENT B4 ;  /* 0x0000000000047941 */ /* 0x000fea0003800200 */
.L_x_19:
[----:B------:R-:W-:-:S07]  /*0f50*/  IMAD.MOV.U32 R21, RZ, RZ, R0 ;  /* 0x000000ffff157224 */ /* 0x000fce00078e0000 */
.L_x_18:
[----:B------:R-:W-:Y:S05]  /*0f60*/  BSYNC.RECONVERGENT B3 ;  /* 0x0000000000037941 */ /* 0x000fea0003800200 */
.L_x_17:
[----:B------:R-:W-:Y:S01]  /*0f70*/  LOP3.LUT P0, R23, R6, 0x3f, RZ, 0xc0, !PT ;  /* 0x0000003f06177812 */ /* 0x000fe2000780c0ff */
[----:B------:R-:W-:-:S04]  /*0f80*/  IMAD.IADD R0, R7, 0x1, R21 ;  /* 0x0000000107007824 */ /* 0x000fc800078e0215 */
[----:B------:R-:W-:-:S05]  /*0f90*/  IMAD.U32 R21, R0, 0x8, R1 ;  /* 0x0000000800157824 */ /* 0x000fca00078e0001 */
[----:B------:R0:W-:Y:S04]  /*0fa0*/  STL.64 [R21+-0x78], R18 ;  /* 0xffff881215007387 */ /* 0x0001e80000100a00 */
[----:B------:R-:W2:Y:S04]  /*0fb0*/  @P0 LDL.64 R8, [R1+0x8] ;  /* 0x0000080001080983 */ /* 0x000ea80000100a00 */
[----:B------:R-:W3:Y:S04]  /*0fc0*/  LDL.64 R2, [R1+0x10] ;  /* 0x0000100001027983 */ /* 0x000ee80000100a00 */
[----:B------:R-:W4:Y:S01]  /*0fd0*/  LDL.64 R4, [R1+0x18] ;  /* 0x0000180001047983 */ /* 0x000f220000100a00 */
[----:B------:R-:W-:Y:S01]  /*0fe0*/  @P0 LOP3.LUT R0, R6, 0x3f, RZ, 0xc, !PT ;  /* 0x0000003f06000812 */ /* 0x000fe200078e0cff */
[----:B------:R-:W-:Y:S01]  /*0ff0*/  BSSY.RECONVERGENT B3, `(.L_x_21) ;  /* 0x0000034000037945 */ /* 0x000fe20003800200 */
[----:B--2---:R-:W-:-:S02]  /*1000*/  @P0 SHF.R.U64 R7, R8, 0x1, R9 ;  /* 0x0000000108070819 */ /* 0x004fc40000001209 */
[----:B------:R-:W-:Y:S02]  /*1010*/  @P0 SHF.R.U32.HI R9, RZ, 0x1, R9 ;  /* 0x00000001ff090819 */ /* 0x000fe40000011609 */
[CC--:B---3--:R-:W-:Y:S02]  /*1020*/  @P0 SHF.L.U32 R11, R2.reuse, R23.reuse, RZ ;  /* 0x00000017020b0219 */ /* 0x0c8fe400000006ff */
[----:B------:R-:W-:Y:S02]  /*1030*/  @P0 SHF.R.U64 R6, R7, R0, R9 ;  /* 0x0000000007060219 */ /* 0x000fe40000001209 */
[--C-:B------:R-:W-:Y:S02]  /*1040*/  @P0 SHF.R.U32.HI R15, RZ, 0x1, R3.reuse ;  /* 0x00000001ff0f0819 */ /* 0x100fe40000011603 */
[C-C-:B------:R-:W-:Y:S02]  /*1050*/  @P0 SHF.R.U64 R13, R2.reuse, 0x1, R3.reuse ;  /* 0x00000001020d0819 */ /* 0x140fe40000001203 */
[----:B------:R-:W-:-:S02]  /*1060*/  @P0 SHF.L.U64.HI R8, R2, R23, R3 ;  /* 0x0000001702080219 */ /* 0x000fc40000010203 */
[----:B------:R-:W-:Y:S02]  /*1070*/  @P0 SHF.R.U32.HI R7, RZ, R0, R9 ;  /* 0x00000000ff070219 */ /* 0x000fe40000011609 */
[----:B------:R-:W-:Y:S02]  /*1080*/  @P0 LOP3.LUT R2, R11, R6, RZ, 0xfc, !PT ;  /* 0x000000060b020212 */ /* 0x000fe400078efcff */
[----:B----4-:R-:W-:Y:S02]  /*1090*/  @P0 SHF.L.U32 R9, R4, R23, RZ ;  /* 0x0000001704090219 */ /* 0x010fe400000006ff */
[----:B------:R-:W-:Y:S02]  /*10a0*/  @P0 SHF.R.U64 R14, R13, R0, R15 ;  /* 0x000000000d0e0219 */ /* 0x000fe4000000120f */
[----:B------:R-:W-:Y:S01]  /*10b0*/  @P0 LOP3.LUT R3, R8, R7, RZ, 0xfc, !PT ;  /* 0x0000000708030212 */ /* 0x000fe200078efcff */
[----:B------:R-:W-:Y:S01]  /*10c0*/  IMAD.SHL.U32 R8, R2, 0x4, RZ ;  /* 0x0000000402087824 */ /* 0x000fe200078e00ff */
[----:B------:R-:W-:-:S02]  /*10d0*/  @P0 SHF.L.U64.HI R23, R4, R23, R5 ;  /* 0x0000001704170219 */ /* 0x000fc40000010205 */
[----:B------:R-:W-:Y:S02]  /*10e0*/  @P0 LOP3.LUT R4, R9, R14, RZ, 0xfc, !PT ;  /* 0x0000000e09040212 */ /* 0x000fe400078efcff */
[----:B------:R-:W-:Y:S02]  /*10f0*/  @P0 SHF.R.U32.HI R0, RZ, R0, R15 ;  /* 0x00000000ff000219 */ /* 0x000fe4000001160f */
[----:B------:R-:W-:Y:S02]  /*1100*/  SHF.L.U64.HI R9, R2, 0x2, R3 ;  /* 0x0000000202097819 */ /* 0x000fe40000010203 */
[----:B------:R-:W-:Y:S02]  /*1110*/  @P0 LOP3.LUT R5, R23, R0, RZ, 0xfc, !PT ;  /* 0x0000000017050212 */ /* 0x000fe400078efcff */
[----:B------:R-:W-:Y:S02]  /*1120*/  SHF.L.W.U32.HI R3, R3, 0x2, R4 ;  /* 0x0000000203037819 */ /* 0x000fe40000010e04 */
[----:B------:R-:W-:-:S02]  /*1130*/  IADD3 RZ, P0, PT, RZ, -R8, RZ ;  /* 0x80000008ffff7210 */ /* 0x000fc40007f1e0ff */
[----:B------:R-:W-:Y:S02]  /*1140*/  LOP3.LUT R0, RZ, R9, RZ, 0x33, !PT ;  /* 0x00000009ff007212 */ /* 0x000fe400078e33ff */
[----:B------:R-:W-:Y:S02]  /*1150*/  SHF.L.W.U32.HI R4, R4, 0x2, R5 ;  /* 0x0000000204047819 */ /* 0x000fe40000010e05 */
[----:B------:R-:W-:Y:S02]  /*1160*/  LOP3.LUT R2, RZ, R3, RZ, 0x33, !PT ;  /* 0x00000003ff027212 */ /* 0x000fe400078e33ff */
[----:B------:R-:W-:Y:S02]  /*1170*/  IADD3.X R6, P0, PT, RZ, R0, RZ, P0, !PT ;  /* 0x00000000ff067210 */ /* 0x000fe4000071e4ff */
[----:B------:R-:W-:Y:S02]  /*1180*/  LOP3.LUT R7, RZ, R4, RZ, 0x33, !PT ;  /* 0x00000004ff077212 */ /* 0x000fe400078e33ff */
[----:B------:R-:W-:-:S02]  /*1190*/  IADD3.X R0, P1, PT, RZ, R2, RZ, P0, !PT ;  /* 0x00000002ff007210 */ /* 0x000fc4000073e4ff */
[----:B------:R-:W-:-:S03]  /*11a0*/  ISETP.GT.U32.AND P2, PT, R3, -0x1, PT ;  /* 0xffffffff0300780c */ /* 0x000fc60003f44070 */
[----:B------:R-:W-:Y:S01]  /*11b0*/  IMAD.X R7, RZ, RZ, R7, P1 ;  /* 0x000000ffff077224 */ /* 0x000fe200008e0607 */
[----:B------:R-:W-:-:S04]  /*11c0*/  ISETP.GT.AND.EX P0, PT, R4, -0x1, PT, P2 ;  /* 0xffffffff0400780c */ /* 0x000fc80003f04320 */
[----:B------:R-:W-:Y:S02]  /*11d0*/  SEL R2, R4, R7, P0 ;  /* 0x0000000704027207 */ /* 0x000fe40000000000 */
[----:B------:R-:W-:Y:S02]  /*11e0*/  SEL R13, R3, R0, P0 ;  /* 0x00000000030d7207 */ /* 0x000fe40000000000 */
[----:B------:R-:W-:Y:S02]  /*11f0*/  ISETP.NE.U32.AND P1, PT, R2, RZ, PT ;  /* 0x000000ff0200720c */ /* 0x000fe40003f25070 */
[----:B------:R-:W-:Y:S02]  /*1200*/  SEL R9, R9, R6, P0 ;  /* 0x0000000609097207 */ /* 0x000fe40000000000 */
[----:B------:R-:W-:Y:S01]  /*1210*/  SEL R3, R13, R2, !P1 ;  /* 0x000000020d037207 */ /* 0x000fe20004800000 */
[----:B------:R-:W-:-:S05]  /*1220*/  @!P0 IMAD.MOV R8, RZ, RZ, -R8 ;  /* 0x000000ffff088224 */ /* 0x000fca00078e0a08 */
[----:B------:R-:W1:Y:S02]  /*1230*/  FLO.U32 R3, R3 ;  /* 0x0000000300037300 */ /* 0x000e6400000e0000 */
[C---:B-1----:R-:W-:Y:S02]  /*1240*/  IADD3 R7, PT, PT, -R3.reuse, 0x1f, RZ ;  /* 0x0000001f03077810 */ /* 0x042fe40007ffe1ff */
[----:B------:R-:W-:-:S03]  /*1250*/  IADD3 R0, PT, PT, -R3, 0x3f, RZ ;  /* 0x0000003f03007810 */ /* 0x000fc60007ffe1ff */
[----:B------:R-:W-:-:S05]  /*1260*/  @P1 IMAD.MOV R0, RZ, RZ, R7 ;  /* 0x000000ffff001224 */ /* 0x000fca00078e0207 */
[----:B------:R-:W-:-:S13]  /*1270*/  ISETP.NE.AND P1, PT, R0, RZ, PT ;  /* 0x000000ff0000720c */ /* 0x000fda0003f25270 */
[----:B0-----:R-:W-:Y:S05]  /*1280*/  @!P1 BRA `(.L_x_22) ;  /* 0x0000000000289947 */ /* 0x001fea0003800000 */
[--C-:B------:R-:W-:Y:S02]  /*1290*/  SHF.R.U64 R7, R8, 0x1, R9.reuse ;  /* 0x0000000108077819 */ /* 0x100fe40000001209 */
[C---:B------:R-:W-:Y:S02]  /*12a0*/  LOP3.LUT R3, R0.reuse, 0x3f, RZ, 0xc0, !PT ;  /* 0x0000003f00037812 */ /* 0x040fe400078ec0ff */
[----:B------:R-:W-:Y:S02]  /*12b0*/  SHF.R.U32.HI R9, RZ, 0x1, R9 ;  /* 0x00000001ff097819 */ /* 0x000fe40000011609 */
[----:B------:R-:W-:Y:S02]  /*12c0*/  LOP3.LUT R6, R0, 0x3f, RZ, 0xc, !PT ;  /* 0x0000003f00067812 */ /* 0x000fe400078e0cff */
[CC--:B------:R-:W-:Y:S02]  /*12d0*/  SHF.L.U64.HI R11, R13.reuse, R3.reuse, R2 ;  /* 0x000000030d0b7219 */ /* 0x0c0fe40000010202 */
[----:B------:R-:W-:-:S02]  /*12e0*/  SHF.L.U32 R3, R13, R3, RZ ;  /* 0x000000030d037219 */ /* 0x000fc400000006ff */
[-CC-:B------:R-:W-:Y:S02]  /*12f0*/  SHF.R.U64 R2, R7, R6.reuse, R9.reuse ;  /* 0x0000000607027219 */ /* 0x180fe40000001209 */
[----:B------:R-:W-:Y:S02]  /*1300*/  SHF.R.U32.HI R6, RZ, R6, R9 ;  /* 0x00000006ff067219 */ /* 0x000fe40000011609 */
[----:B------:R-:W-:Y:S02]  /*1310*/  LOP3.LUT R13, R3, R2, RZ, 0xfc, !PT ;  /* 0x00000002030d7212 */ /* 0x000fe400078efcff */
[----:B------:R-:W-:-:S07]  /*1320*/  LOP3.LUT R2, R11, R6, RZ, 0xfc, !PT ;  /* 0x000000060b027212 */ /* 0x000fce00078efcff */
.L_x_22:
[----:B------:R-:W-:Y:S05]  /*1330*/  BSYNC.RECONVERGENT B3 ;  /* 0x0000000000037941 */ /* 0x000fea0003800200 */
.L_x_21:
[----:B------:R-:W-:Y:S01]  /*1340*/  IMAD.WIDE.U32 R8, R13, 0x2168c235, RZ ;  /* 0x2168c2350d087825 */ /* 0x000fe200078e00ff */
[----:B------:R-:W-:-:S03]  /*1350*/  SHF.R.U32.HI R5, RZ, 0x1e, R5 ;  /* 0x0000001eff057819 */ /* 0x000fc60000011605 */
[----:B------:R-:W-:Y:S01]  /*1360*/  IMAD.MOV.U32 R6, RZ, RZ, R9 ;  /* 0x000000ffff067224 */ /* 0x000fe200078e0009 */
[----:B------:R-:W-:Y:S01]  /*1370*/  IADD3 RZ, P1, PT, R8, R8, RZ ;  /* 0x0000000808ff7210 */ /* 0x000fe20007f3e0ff */
[----:B------:R-:W-:Y:S01]  /*1380*/  IMAD.MOV.U32 R7, RZ, RZ, RZ ;  /* 0x000000ffff077224 */ /* 0x000fe200078e00ff */
[----:B------:R-:W-:Y:S01]  /*1390*/  LEA.HI R4, R4, R5, RZ, 0x1 ;  /* 0x0000000504047211 */ /* 0x000fe200078f08ff */
[----:B------:R-:W-:-:S04]  /*13a0*/  IMAD.HI.U32 R3, R2, -0x36f0255e, RZ ;  /* 0xc90fdaa202037827 */ /* 0x000fc800078e00ff */
[----:B------:R-:W-:-:S04]  /*13b0*/  IMAD.WIDE.U32 R6, R13, -0x36f0255e, R6 ;  /* 0xc90fdaa20d067825 */ /* 0x000fc800078e0006 */
[C---:B------:R-:W-:Y:S02]  /*13c0*/  IMAD R9, R2.reuse, -0x36f0255e, RZ ;  /* 0xc90fdaa202097824 */ /* 0x040fe400078e02ff */
[----:B------:R-:W-:-:S04]  /*13d0*/  IMAD.WIDE.U32 R6, P2, R2, 0x2168c235, R6 ;  /* 0x2168c23502067825 */ /* 0x000fc80007840006 */
[----:B------:R-:W-:Y:S01]  /*13e0*/  IMAD.X R2, RZ, RZ, R3, P2 ;  /* 0x000000ffff027224 */ /* 0x000fe200010e0603 */
[----:B------:R-:W-:Y:S02]  /*13f0*/  IADD3 R3, P2, PT, R9, R7, RZ ;  /* 0x0000000709037210 */ /* 0x000fe40007f5e0ff */
[----:B------:R-:W-:Y:S02]  /*1400*/  IADD3.X RZ, P1, PT, R6, R6, RZ, P1, !PT ;  /* 0x0000000606ff7210 */ /* 0x000fe40000f3e4ff */
[C---:B------:R-:W-:Y:S01]  /*1410*/  ISETP.GT.U32.AND P3, PT, R3.reuse, RZ, PT ;  /* 0x000000ff0300720c */ /* 0x040fe20003f64070 */
[----:B------:R-:W-:Y:S01]  /*1420*/  IMAD.X R2, RZ, RZ, R2, P2 ;  /* 0x000000ffff027224 */ /* 0x000fe200010e0602 */
[----:B------:R-:W-:-:S04]  /*1430*/  IADD3.X R6, P2, PT, R3, R3, RZ, P1, !PT ;  /* 0x0000000303067210 */ /* 0x000fc80000f5e4ff */
[C---:B------:R-:W-:Y:S01]  /*1440*/  ISETP.GT.AND.EX P1, PT, R2.reuse, RZ, PT, P3 ;  /* 0x000000ff0200720c */ /* 0x040fe20003f24330 */
[----:B------:R-:W-:-:S03]  /*1450*/  IMAD.X R7, R2, 0x1, R2, P2 ;  /* 0x0000000102077824 */ /* 0x000fc600010e0602 */
[----:B------:R-:W-:Y:S02]  /*1460*/  SEL R6, R6, R3, P1 ;  /* 0x0000000306067207 */ /* 0x000fe40000800000 */
[----:B------:R-:W-:Y:S02]  /*1470*/  SEL R3, R7, R2, P1 ;  /* 0x0000000207037207 */ /* 0x000fe40000800000 */
[----:B------:R-:W-:Y:S02]  /*1480*/  IADD3 R2, P2, PT, R6, 0x1, RZ ;  /* 0x0000000106027810 */ /* 0x000fe40007f5e0ff */
[----:B------:R-:W-:Y:S02]  /*1490*/  SEL R7, RZ, 0xffffffff, !P1 ;  /* 0xffffffffff077807 */ /* 0x000fe40004800000 */
[----:B------:R-:W-:Y:S01]  /*14a0*/  LOP3.LUT P1, R17, R17, 0x80000000, RZ, 0xc0, !PT ;  /* 0x8000000011117812 */ /* 0x000fe2000782c0ff */
[----:B------:R-:W-:Y:S02]  /*14b0*/  IMAD.X R3, RZ, RZ, R3, P2 ;  /* 0x000000ffff037224 */ /* 0x000fe400010e0603 */
[----:B------:R-:W-:Y:S01]  /*14c0*/  IMAD.IADD R0, R7, 0x1, -R0 ;  /* 0x0000000107007824 */ /* 0x000fe200078e0a00 */
[----:B------:R-:W-:-:S02]  /*14d0*/  @!P0 LOP3.LUT R17, R17, 0x80000000, RZ, 0x3c, !PT ;  /* 0x8000000011118812 */ /* 0x000fc400078e3cff */
[----:B------:R-:W-:Y:S01]  /*14e0*/  SHF.R.U64 R2, R2, 0xa, R3 ;  /* 0x0000000a02027819 */ /* 0x000fe20000001203 */
[----:B------:R-:W-:-:S03]  /*14f0*/  IMAD.SHL.U32 R0, R0, 0x100000, RZ ;  /* 0x0010000000007824 */ /* 0x000fc600078e00ff */
[----:B------:R-:W-:-:S03]  /*1500*/  IADD3 R2, P2, PT, R2, 0x1, RZ ;  /* 0x0000000102027810 */ /* 0x000fc60007f5e0ff */
[----:B------:R-:W-:Y:S01]  /*1510*/  @P1 IMAD.MOV R4, RZ, RZ, -R4 ;  /* 0x000000ffff041224 */ /* 0x000fe200078e0a04 */
[----:B------:R-:W-:-:S04]  /*1520*/  LEA.HI.X R3, R3, RZ, RZ, 0x16, P2 ;  /* 0x000000ff03037211 */ /* 0x000fc800010fb4ff */
[--C-:B------:R-:W-:Y:S02]  /*1530*/  SHF.R.U64 R2, R2, 0x1, R3.reuse ;  /* 0x0000000102027819 */ /* 0x100fe40000001203 */
[----:B------:R-:W-:Y:S02]  /*1540*/  SHF.R.U32.HI R3, RZ, 0x1, R3 ;  /* 0x00000001ff037819 */ /* 0x000fe40000011603 */
[----:B------:R-:W-:-:S04]  /*1550*/  IADD3 R11, P2, P3, RZ, RZ, R2 ;  /* 0x000000ffff0b7210 */ /* 0x000fc80007b5e002 */
[----:B------:R-:W-:-:S04]  /*1560*/  IADD3.X R0, PT, PT, R0, 0x3fe00000, R3, P2, P3 ;  /* 0x3fe0000000007810 */ /* 0x000fc800017e6403 */
[----:B------:R-:W-:-:S07]  /*1570*/  LOP3.LUT R14, R0, R17, RZ, 0xfc, !PT ;  /* 0x00000011000e7212 */ /* 0x000fce00078efcff */
.L_x_16:
[----:B------:R-:W-:Y:S02]  /*1580*/  IMAD.MOV.U32 R13, RZ, RZ, 0x0 ;  /* 0x00000000ff0d7424 */ /* 0x000fe400078e00ff */
[----:B------:R-:W-:Y:S02]  /*1590*/  IMAD.MOV.U32 R0, RZ, RZ, R4 ;  /* 0x000000ffff007224 */ /* 0x000fe400078e0004 */
[----:B------:R-:W-:Y:S02]  /*15a0*/  IMAD.MOV.U32 R2, RZ, RZ, R11 ;  /* 0x000000ffff027224 */ /* 0x000fe400078e000b */
[----:B------:R-:W-:Y:S01]  /*15b0*/  IMAD.MOV.U32 R3, RZ, RZ, R14 ;  /* 0x000000ffff037224 */ /* 0x000fe200078e000e */
[----:B------:R-:W-:Y:S06]  /*15c0*/  RET.REL.NODEC R12 `(_Z13integral_funciPdS_S_S_d) ;  /* 0xffffffe80c8c7950 */ /* 0x000fec0003c3ffff */
.L_x_23:
[----:B------:R-:W-:-:S00]  /*15d0*/  BRA `(.L_x_23) ;  /* 0xfffffffc00fc7947 */ /* 0x000fc0000383ffff */
[----:B------:R-:W-:-:S00]  /*15e0*/  NOP ;  /* 0x0000000000007918 */ /* 0x000fc00000000000 */
        /* <DEDUP_REMOVED lines=9> */
.L_x_24:


//--------------------- .nv.global.init           --------------------------
	.section	.nv.global.init,"aw",@progbits
	.align	16
.nv.global.init:
	.type		__cudart_sin_cos_coeffs,@object
	.size		__cudart_sin_cos_coeffs,(__cudart_i2opi_d - __cudart_sin_cos_coeffs)
__cudart_sin_cos_coeffs:
        /*0000*/ 	.byte	0x46, 0xd2, 0xb0, 0x2c, 0xf1, 0xe5, 0x5a, 0xbe, 0x92, 0xe3, 0xac, 0x69, 0xe3, 0x1d, 0xc7, 0x3e
        /*0010*/ 	.byte	0xa1, 0x62, 0xdb, 0x19, 0xa0, 0x01, 0x2a, 0xbf, 0x18, 0x08, 0x11, 0x11, 0x11, 0x11, 0x81, 0x3f
        /*0020*/ 	.byte	0x54, 0x55, 0x55, 0x55, 0x55, 0x55, 0xc5, 0xbf, 0x00, 0x00, 0x00, 0x00, 0x00, 0x00, 0x00, 0x00
        /*0030*/ 	.byte	0x00, 0x00, 0x00, 0x00, 0x00, 0x00, 0x00, 0x00, 0x64, 0x81, 0xfd, 0x20, 0x83, 0xff, 0xa8, 0xbd
        /*0040*/ 	.byte	0x28, 0x85, 0xef, 0xc1, 0xa7, 0xee, 0x21, 0x3e, 0xd9, 0xe6, 0x06, 0x8e, 0x4f, 0x7e, 0x92, 0xbe
        /*0050*/ 	.byte	0xe9, 0xbc, 0xdd, 0x19, 0xa0, 0x01, 0xfa, 0x3e, 0x47, 0x5d, 0xc1, 0x16, 0x6c, 0xc1, 0x56, 0xbf
        /*0060*/ 	.byte	0x51, 0x55, 0x55, 0x55, 0x55, 0x55, 0xa5, 0x3f, 0x00, 0x00, 0x00, 0x00, 0x00, 0x00, 0xe0, 0xbf
        /*0070*/ 	.byte	0x00, 0x00, 0x00, 0x00, 0x00, 0x00, 0xf0, 0x3f, 0x00, 0x00, 0x00, 0x00, 0x00, 0x00, 0x00, 0x00
	.type		__cudart_i2opi_d,@object
	.size		__cudart_i2opi_d,(.L_0 - __cudart_i2opi_d)
__cudart_i2opi_d:
        /* <DEDUP_REMOVED lines=9> */
.L_0:


//--------------------- .nv.shared.reserved.0     --------------------------
	.section	.nv.shared.reserved.0,"aw",@nobits
	.weak		__nv_reservedSMEM_offset_0_alias
	.size		__nv_reservedSMEM_offset_0_alias, 0, 64
	.other		__nv_reservedSMEM_offset_0_alias,@"STO_CUDA_RESERVED_SHARED STV_DEFAULT"
__nv_reservedSMEM_offset_0_alias:
	.zero		0
	.zero		64


//--------------------- .nv.constant0._Z13integral_funciPdS_S_S_d --------------------------
	.section	.nv.constant0._Z13integral_funciPdS_S_S_d,"a",@progbits
	.sectionflags	@""
	.align	4
.nv.constant0._Z13integral_funciPdS_S_S_d:
	.zero		944


//--------------------- SYMBOLS --------------------------

	.type		.nv.reservedSmem.offset0,@object
	.size		.nv.reservedSmem.offset0,0x4
